//
// Generated by NVIDIA NVVM Compiler
//
// Compiler Build ID: CL-36424714
// Cuda compilation tools, release 13.0, V13.0.88
// Based on NVVM 20.0.0
//

.version 9.0
.target sm_100
.address_size 64

	// .globl	init_random_states
.extern .func  (.param .b32 func_retval0) vprintf
(
	.param .b64 vprintf_param_0,
	.param .b64 vprintf_param_1
)
;
.global .align 4 .b8 precalc_xorwow_matrix[102400];
.global .align 4 .b8 precalc_xorwow_offset_matrix[102400];
.global .align 4 .b8 mrg32k3aM1[2304];
.global .align 4 .b8 mrg32k3aM2[2304];
.global .align 4 .b8 mrg32k3aM1SubSeq[2016];
.global .align 4 .b8 mrg32k3aM2SubSeq[2016];
.global .align 4 .b8 mrg32k3aM1Seq[2304];
.global .align 4 .b8 mrg32k3aM2Seq[2304];
.const .align 8 .b8 __cr_lgamma_table[72];
.global .align 1 .b8 $str[23] = {77, 101, 115, 115, 97, 103, 101, 32, 102, 114, 111, 109, 32, 104, 111, 115, 116, 58, 32, 37, 115, 10};
.global .align 1 .b8 $str$1[43] = {103, 101, 110, 101, 114, 97, 116, 101, 95, 114, 97, 121, 115, 95, 116, 101, 115, 116, 58, 32, 108, 97, 117, 110, 99, 104, 101, 100, 32, 111, 110, 32, 40, 37, 100, 32, 120, 32, 37, 100, 41, 10};
.global .align 1 .b8 $str$2[42] = {91, 67, 85, 68, 65, 93, 32, 115, 105, 122, 101, 111, 102, 40, 99, 117, 114, 97, 110, 100, 83, 116, 97, 116, 101, 88, 79, 82, 87, 79, 87, 95, 116, 41, 32, 61, 32, 37, 108, 117, 10};

.visible .entry init_random_states(
	.param .u64 .ptr .align 1 init_random_states_param_0,
	.param .u32 init_random_states_param_1,
	.param .u32 init_random_states_param_2,
	.param .u32 init_random_states_param_3
)
{
	.reg .pred 	%p<27>;
	.reg .b32 	%r<418>;
	.reg .b64 	%rd<18>;

	ld.param.u64 	%rd8, [init_random_states_param_0];
	ld.param.u32 	%r184, [init_random_states_param_1];
	ld.param.u32 	%r185, [init_random_states_param_2];
	ld.param.u32 	%r183, [init_random_states_param_3];
	mov.u32 	%r187, %ctaid.x;
	mov.u32 	%r188, %ntid.x;
	mov.u32 	%r189, %tid.x;
	mad.lo.s32 	%r190, %r187, %r188, %r189;
	mov.u32 	%r191, %ctaid.y;
	mov.u32 	%r192, %ntid.y;
	mov.u32 	%r193, %tid.y;
	mad.lo.s32 	%r194, %r191, %r192, %r193;
	mad.lo.s32 	%r1, %r184, %r194, %r190;
	setp.ge.s32 	%p1, %r190, %r184;
	setp.ge.s32 	%p2, %r194, %r185;
	or.pred  	%p3, %p1, %p2;
	@%p3 bra 	$L__BB0_44;
	cvta.to.global.u64 	%rd9, %rd8;
	cvt.s64.s32 	%rd17, %r1;
	mul.wide.s32 	%rd10, %r1, 48;
	add.s64 	%rd2, %rd9, %rd10;
	xor.b32  	%r196, %r183, -1429050551;
	mul.lo.s32 	%r197, %r196, 1099087573;
	add.s32 	%r198, %r197, -638133224;
	add.s32 	%r199, %r197, 123456789;
	st.global.v2.u32 	[%rd2], {%r198, %r199};
	xor.b32  	%r200, %r197, 362436069;
	mov.b32 	%r201, -123459836;
	st.global.v2.u32 	[%rd2+8], {%r200, %r201};
	add.s32 	%r202, %r197, 5783321;
	mov.b32 	%r203, -589760388;
	st.global.v2.u32 	[%rd2+16], {%r203, %r202};
	setp.eq.s32 	%p4, %r1, 0;
	@%p4 bra 	$L__BB0_43;
	mov.b32 	%r324, 0;
	mov.u64 	%rd12, precalc_xorwow_matrix;
$L__BB0_3:
	and.b64  	%rd4, %rd17, 3;
	setp.eq.s64 	%p5, %rd4, 0;
	@%p5 bra 	$L__BB0_42;
	mul.wide.u32 	%rd11, %r324, 3200;
	add.s64 	%rd5, %rd12, %rd11;
	cvt.u32.u64 	%r3, %rd4;
	mov.b32 	%r325, 0;
$L__BB0_5:
	mov.b32 	%r338, 0;
	mov.u32 	%r339, %r338;
	mov.u32 	%r340, %r338;
	mov.u32 	%r341, %r338;
	mov.u32 	%r342, %r338;
	mov.u32 	%r331, %r338;
$L__BB0_6:
	mul.wide.u32 	%rd13, %r331, 4;
	add.s64 	%rd14, %rd2, %rd13;
	ld.global.u32 	%r11, [%rd14+4];
	shl.b32 	%r12, %r331, 5;
	mov.b32 	%r337, 0;
$L__BB0_7:
	.pragma "nounroll";
	shr.u32 	%r208, %r11, %r337;
	and.b32  	%r209, %r208, 1;
	setp.eq.b32 	%p6, %r209, 1;
	not.pred 	%p7, %p6;
	add.s32 	%r210, %r12, %r337;
	mul.lo.s32 	%r211, %r210, 5;
	mul.wide.u32 	%rd15, %r211, 4;
	add.s64 	%rd6, %rd5, %rd15;
	@%p7 bra 	$L__BB0_9;
	ld.global.u32 	%r212, [%rd6];
	xor.b32  	%r342, %r342, %r212;
	ld.global.u32 	%r213, [%rd6+4];
	xor.b32  	%r341, %r341, %r213;
	ld.global.u32 	%r214, [%rd6+8];
	xor.b32  	%r340, %r340, %r214;
	ld.global.u32 	%r215, [%rd6+12];
	xor.b32  	%r339, %r339, %r215;
	ld.global.u32 	%r216, [%rd6+16];
	xor.b32  	%r338, %r338, %r216;
$L__BB0_9:
	and.b32  	%r218, %r208, 2;
	setp.eq.s32 	%p8, %r218, 0;
	@%p8 bra 	$L__BB0_11;
	ld.global.u32 	%r219, [%rd6+20];
	xor.b32  	%r342, %r342, %r219;
	ld.global.u32 	%r220, [%rd6+24];
	xor.b32  	%r341, %r341, %r220;
	ld.global.u32 	%r221, [%rd6+28];
	xor.b32  	%r340, %r340, %r221;
	ld.global.u32 	%r222, [%rd6+32];
	xor.b32  	%r339, %r339, %r222;
	ld.global.u32 	%r223, [%rd6+36];
	xor.b32  	%r338, %r338, %r223;
$L__BB0_11:
	and.b32  	%r225, %r208, 4;
	setp.eq.s32 	%p9, %r225, 0;
	@%p9 bra 	$L__BB0_13;
	ld.global.u32 	%r226, [%rd6+40];
	xor.b32  	%r342, %r342, %r226;
	ld.global.u32 	%r227, [%rd6+44];
	xor.b32  	%r341, %r341, %r227;
	ld.global.u32 	%r228, [%rd6+48];
	xor.b32  	%r340, %r340, %r228;
	ld.global.u32 	%r229, [%rd6+52];
	xor.b32  	%r339, %r339, %r229;
	ld.global.u32 	%r230, [%rd6+56];
	xor.b32  	%r338, %r338, %r230;
$L__BB0_13:
	and.b32  	%r232, %r208, 8;
	setp.eq.s32 	%p10, %r232, 0;
	@%p10 bra 	$L__BB0_15;
	ld.global.u32 	%r233, [%rd6+60];
	xor.b32  	%r342, %r342, %r233;
	ld.global.u32 	%r234, [%rd6+64];
	xor.b32  	%r341, %r341, %r234;
	ld.global.u32 	%r235, [%rd6+68];
	xor.b32  	%r340, %r340, %r235;
	ld.global.u32 	%r236, [%rd6+72];
	xor.b32  	%r339, %r339, %r236;
	ld.global.u32 	%r237, [%rd6+76];
	xor.b32  	%r338, %r338, %r237;
$L__BB0_15:
	and.b32  	%r239, %r208, 16;
	setp.eq.s32 	%p11, %r239, 0;
	@%p11 bra 	$L__BB0_17;
	ld.global.u32 	%r240, [%rd6+80];
	xor.b32  	%r342, %r342, %r240;
	ld.global.u32 	%r241, [%rd6+84];
	xor.b32  	%r341, %r341, %r241;
	ld.global.u32 	%r242, [%rd6+88];
	xor.b32  	%r340, %r340, %r242;
	ld.global.u32 	%r243, [%rd6+92];
	xor.b32  	%r339, %r339, %r243;
	ld.global.u32 	%r244, [%rd6+96];
	xor.b32  	%r338, %r338, %r244;
$L__BB0_17:
	and.b32  	%r246, %r208, 32;
	setp.eq.s32 	%p12, %r246, 0;
	@%p12 bra 	$L__BB0_19;
	ld.global.u32 	%r247, [%rd6+100];
	xor.b32  	%r342, %r342, %r247;
	ld.global.u32 	%r248, [%rd6+104];
	xor.b32  	%r341, %r341, %r248;
	ld.global.u32 	%r249, [%rd6+108];
	xor.b32  	%r340, %r340, %r249;
	ld.global.u32 	%r250, [%rd6+112];
	xor.b32  	%r339, %r339, %r250;
	ld.global.u32 	%r251, [%rd6+116];
	xor.b32  	%r338, %r338, %r251;
$L__BB0_19:
	and.b32  	%r253, %r208, 64;
	setp.eq.s32 	%p13, %r253, 0;
	@%p13 bra 	$L__BB0_21;
	ld.global.u32 	%r254, [%rd6+120];
	xor.b32  	%r342, %r342, %r254;
	ld.global.u32 	%r255, [%rd6+124];
	xor.b32  	%r341, %r341, %r255;
	ld.global.u32 	%r256, [%rd6+128];
	xor.b32  	%r340, %r340, %r256;
	ld.global.u32 	%r257, [%rd6+132];
	xor.b32  	%r339, %r339, %r257;
	ld.global.u32 	%r258, [%rd6+136];
	xor.b32  	%r338, %r338, %r258;
$L__BB0_21:
	and.b32  	%r260, %r208, 128;
	setp.eq.s32 	%p14, %r260, 0;
	@%p14 bra 	$L__BB0_23;
	ld.global.u32 	%r261, [%rd6+140];
	xor.b32  	%r342, %r342, %r261;
	ld.global.u32 	%r262, [%rd6+144];
	xor.b32  	%r341, %r341, %r262;
	ld.global.u32 	%r263, [%rd6+148];
	xor.b32  	%r340, %r340, %r263;
	ld.global.u32 	%r264, [%rd6+152];
	xor.b32  	%r339, %r339, %r264;
	ld.global.u32 	%r265, [%rd6+156];
	xor.b32  	%r338, %r338, %r265;
$L__BB0_23:
	and.b32  	%r267, %r208, 256;
	setp.eq.s32 	%p15, %r267, 0;
	@%p15 bra 	$L__BB0_25;
	ld.global.u32 	%r268, [%rd6+160];
	xor.b32  	%r342, %r342, %r268;
	ld.global.u32 	%r269, [%rd6+164];
	xor.b32  	%r341, %r341, %r269;
	ld.global.u32 	%r270, [%rd6+168];
	xor.b32  	%r340, %r340, %r270;
	ld.global.u32 	%r271, [%rd6+172];
	xor.b32  	%r339, %r339, %r271;
	ld.global.u32 	%r272, [%rd6+176];
	xor.b32  	%r338, %r338, %r272;
$L__BB0_25:
	and.b32  	%r274, %r208, 512;
	setp.eq.s32 	%p16, %r274, 0;
	@%p16 bra 	$L__BB0_27;
	ld.global.u32 	%r275, [%rd6+180];
	xor.b32  	%r342, %r342, %r275;
	ld.global.u32 	%r276, [%rd6+184];
	xor.b32  	%r341, %r341, %r276;
	ld.global.u32 	%r277, [%rd6+188];
	xor.b32  	%r340, %r340, %r277;
	ld.global.u32 	%r278, [%rd6+192];
	xor.b32  	%r339, %r339, %r278;
	ld.global.u32 	%r279, [%rd6+196];
	xor.b32  	%r338, %r338, %r279;
$L__BB0_27:
	and.b32  	%r281, %r208, 1024;
	setp.eq.s32 	%p17, %r281, 0;
	@%p17 bra 	$L__BB0_29;
	ld.global.u32 	%r282, [%rd6+200];
	xor.b32  	%r342, %r342, %r282;
	ld.global.u32 	%r283, [%rd6+204];
	xor.b32  	%r341, %r341, %r283;
	ld.global.u32 	%r284, [%rd6+208];
	xor.b32  	%r340, %r340, %r284;
	ld.global.u32 	%r285, [%rd6+212];
	xor.b32  	%r339, %r339, %r285;
	ld.global.u32 	%r286, [%rd6+216];
	xor.b32  	%r338, %r338, %r286;
$L__BB0_29:
	and.b32  	%r288, %r208, 2048;
	setp.eq.s32 	%p18, %r288, 0;
	@%p18 bra 	$L__BB0_31;
	ld.global.u32 	%r289, [%rd6+220];
	xor.b32  	%r342, %r342, %r289;
	ld.global.u32 	%r290, [%rd6+224];
	xor.b32  	%r341, %r341, %r290;
	ld.global.u32 	%r291, [%rd6+228];
	xor.b32  	%r340, %r340, %r291;
	ld.global.u32 	%r292, [%rd6+232];
	xor.b32  	%r339, %r339, %r292;
	ld.global.u32 	%r293, [%rd6+236];
	xor.b32  	%r338, %r338, %r293;
$L__BB0_31:
	and.b32  	%r295, %r208, 4096;
	setp.eq.s32 	%p19, %r295, 0;
	@%p19 bra 	$L__BB0_33;
	ld.global.u32 	%r296, [%rd6+240];
	xor.b32  	%r342, %r342, %r296;
	ld.global.u32 	%r297, [%rd6+244];
	xor.b32  	%r341, %r341, %r297;
	ld.global.u32 	%r298, [%rd6+248];
	xor.b32  	%r340, %r340, %r298;
	ld.global.u32 	%r299, [%rd6+252];
	xor.b32  	%r339, %r339, %r299;
	ld.global.u32 	%r300, [%rd6+256];
	xor.b32  	%r338, %r338, %r300;
$L__BB0_33:
	and.b32  	%r302, %r208, 8192;
	setp.eq.s32 	%p20, %r302, 0;
	@%p20 bra 	$L__BB0_35;
	ld.global.u32 	%r303, [%rd6+260];
	xor.b32  	%r342, %r342, %r303;
	ld.global.u32 	%r304, [%rd6+264];
	xor.b32  	%r341, %r341, %r304;
	ld.global.u32 	%r305, [%rd6+268];
	xor.b32  	%r340, %r340, %r305;
	ld.global.u32 	%r306, [%rd6+272];
	xor.b32  	%r339, %r339, %r306;
	ld.global.u32 	%r307, [%rd6+276];
	xor.b32  	%r338, %r338, %r307;
$L__BB0_35:
	and.b32  	%r309, %r208, 16384;
	setp.eq.s32 	%p21, %r309, 0;
	@%p21 bra 	$L__BB0_37;
	ld.global.u32 	%r310, [%rd6+280];
	xor.b32  	%r342, %r342, %r310;
	ld.global.u32 	%r311, [%rd6+284];
	xor.b32  	%r341, %r341, %r311;
	ld.global.u32 	%r312, [%rd6+288];
	xor.b32  	%r340, %r340, %r312;
	ld.global.u32 	%r313, [%rd6+292];
	xor.b32  	%r339, %r339, %r313;
	ld.global.u32 	%r314, [%rd6+296];
	xor.b32  	%r338, %r338, %r314;
$L__BB0_37:
	and.b32  	%r316, %r208, 32768;
	setp.eq.s32 	%p22, %r316, 0;
	@%p22 bra 	$L__BB0_39;
	ld.global.u32 	%r317, [%rd6+300];
	xor.b32  	%r342, %r342, %r317;
	ld.global.u32 	%r318, [%rd6+304];
	xor.b32  	%r341, %r341, %r318;
	ld.global.u32 	%r319, [%rd6+308];
	xor.b32  	%r340, %r340, %r319;
	ld.global.u32 	%r320, [%rd6+312];
	xor.b32  	%r339, %r339, %r320;
	ld.global.u32 	%r321, [%rd6+316];
	xor.b32  	%r338, %r338, %r321;
$L__BB0_39:
	add.s32 	%r337, %r337, 16;
	setp.ne.s32 	%p23, %r337, 32;
	@%p23 bra 	$L__BB0_7;
	mad.lo.s32 	%r322, %r331, -31, %r12;
	add.s32 	%r331, %r322, 1;
	setp.ne.s32 	%p24, %r331, 5;
	@%p24 bra 	$L__BB0_6;
	st.global.u32 	[%rd2+4], %r342;
	st.global.u32 	[%rd2+8], %r341;
	st.global.u32 	[%rd2+12], %r340;
	st.global.u32 	[%rd2+16], %r339;
	st.global.u32 	[%rd2+20], %r338;
	add.s32 	%r325, %r325, 1;
	setp.lt.u32 	%p25, %r325, %r3;
	@%p25 bra 	$L__BB0_5;
$L__BB0_42:
	shr.u64 	%rd7, %rd17, 2;
	add.s32 	%r324, %r324, 1;
	setp.gt.u64 	%p26, %rd17, 3;
	mov.u64 	%rd17, %rd7;
	@%p26 bra 	$L__BB0_3;
$L__BB0_43:
	mov.b32 	%r323, 0;
	st.global.v2.u32 	[%rd2+24], {%r323, %r323};
	st.global.u32 	[%rd2+32], %r323;
	mov.b64 	%rd16, 0;
	st.global.u64 	[%rd2+40], %rd16;
$L__BB0_44:
	ret;

}
	// .globl	generate_rays
.visible .entry generate_rays(
	.param .u32 generate_rays_param_0,
	.param .u32 generate_rays_param_1,
	.param .u64 .ptr .align 1 generate_rays_param_2,
	.param .u64 .ptr .align 1 generate_rays_param_3,
	.param .u64 .ptr .align 1 generate_rays_param_4,
	.param .u64 .ptr .align 1 generate_rays_param_5
)
{
	.reg .pred 	%p<9>;
	.reg .b32 	%r<53>;
	.reg .b32 	%f<117>;
	.reg .b64 	%rd<21>;
	.reg .b64 	%fd<2>;

	ld.param.u32 	%r21, [generate_rays_param_0];
	ld.param.u32 	%r23, [generate_rays_param_1];
	ld.param.u64 	%rd5, [generate_rays_param_2];
	cvta.to.global.u64 	%rd1, %rd5;
	ld.global.f32 	%f1, [%rd1];
	ld.global.f32 	%f2, [%rd1+4];
	ld.global.f32 	%f3, [%rd1+8];
	ld.global.f32 	%f4, [%rd1+12];
	ld.global.f32 	%f5, [%rd1+16];
	ld.global.f32 	%f6, [%rd1+20];
	ld.global.f32 	%f7, [%rd1+24];
	ld.global.f32 	%f8, [%rd1+28];
	ld.global.f32 	%f9, [%rd1+32];
	ld.global.f32 	%f10, [%rd1+48];
	mov.u32 	%r24, %ctaid.x;
	mov.u32 	%r25, %ntid.x;
	mov.u32 	%r26, %tid.x;
	mad.lo.s32 	%r1, %r24, %r25, %r26;
	mov.u32 	%r27, %ctaid.y;
	mov.u32 	%r28, %ntid.y;
	mov.u32 	%r29, %tid.y;
	mad.lo.s32 	%r30, %r27, %r28, %r29;
	mad.lo.s32 	%r3, %r30, %r21, %r1;
	setp.ge.s32 	%p1, %r1, %r21;
	setp.ge.s32 	%p2, %r30, %r23;
	or.pred  	%p3, %p1, %p2;
	@%p3 bra 	$L__BB1_12;
	ld.global.f32 	%f11, [%rd1+36];
	ld.global.f32 	%f12, [%rd1+40];
	ld.global.f32 	%f13, [%rd1+44];
	ld.global.f32 	%f14, [%rd1+52];
	ld.global.f32 	%f54, [%rd1+60];
	ld.global.f32 	%f55, [%rd1+56];
	cvt.rn.f32.s32 	%f56, %r1;
	add.f32 	%f57, %f56, 0f3F000000;
	cvt.rn.f32.s32 	%f58, %r21;
	div.rn.f32 	%f59, %f57, %f58;
	fma.rn.f32 	%f60, %f59, 0f40000000, 0fBF800000;
	cvt.rn.f32.u32 	%f61, %r30;
	add.f32 	%f62, %f61, 0f3F000000;
	cvt.rn.f32.u32 	%f63, %r23;
	div.rn.f32 	%f64, %f62, %f63;
	add.f32 	%f65, %f64, %f64;
	mov.f32 	%f66, 0f3F800000;
	sub.f32 	%f67, %f66, %f65;
	mul.f32 	%f68, %f60, %f55;
	mul.f32 	%f15, %f68, 0f3F000000;
	mul.f32 	%f69, %f67, %f54;
	mul.f32 	%f16, %f69, 0f3F000000;
	mul.f32 	%f70, %f15, %f15;
	fma.rn.f32 	%f71, %f16, %f16, %f70;
	add.f32 	%f72, %f71, 0f3F800000;
	sqrt.rn.f32 	%f17, %f72;
	setp.leu.f32 	%p4, %f17, 0f00000000;
	mov.f32 	%f105, 0f00000000;
	mov.f32 	%f106, %f105;
	mov.f32 	%f107, %f105;
	@%p4 bra 	$L__BB1_3;
	div.rn.f32 	%f105, %f15, %f17;
	div.rn.f32 	%f106, %f16, %f17;
	rcp.rn.f32 	%f107, %f17;
$L__BB1_3:
	mul.f32 	%f73, %f7, %f106;
	mul.f32 	%f74, %f8, %f106;
	mul.f32 	%f75, %f9, %f106;
	fma.rn.f32 	%f76, %f4, %f105, %f73;
	fma.rn.f32 	%f77, %f5, %f105, %f74;
	fma.rn.f32 	%f78, %f6, %f105, %f75;
	fma.rn.f32 	%f24, %f11, %f107, %f76;
	fma.rn.f32 	%f25, %f12, %f107, %f77;
	fma.rn.f32 	%f26, %f13, %f107, %f78;
	setp.leu.f32 	%p5, %f10, 0f00000000;
	@%p5 bra 	$L__BB1_9;
	ld.param.u64 	%rd17, [generate_rays_param_3];
	cvta.to.global.u64 	%rd6, %rd17;
	mul.wide.s32 	%rd7, %r3, 48;
	add.s64 	%rd8, %rd6, %rd7;
	ld.global.v2.u32 	{%r4, %r5}, [%rd8+24];
	ld.global.f32 	%f27, [%rd8+32];
	ld.global.f64 	%fd1, [%rd8+40];
	ld.global.v2.u32 	{%r48, %r49}, [%rd8+16];
	ld.global.v2.u32 	{%r50, %r51}, [%rd8+8];
	ld.global.v2.u32 	{%r47, %r52}, [%rd8];
$L__BB1_5:
	mov.u32 	%r15, %r51;
	mov.u32 	%r51, %r49;
	mov.u32 	%r16, %r48;
	shr.u32 	%r31, %r52, 2;
	xor.b32  	%r32, %r31, %r52;
	shl.b32 	%r33, %r51, 4;
	shl.b32 	%r34, %r32, 1;
	xor.b32  	%r35, %r34, %r33;
	xor.b32  	%r36, %r35, %r32;
	xor.b32  	%r48, %r36, %r51;
	add.s32 	%r37, %r47, %r48;
	add.s32 	%r38, %r37, 362437;
	cvt.rn.f32.u32 	%f83, %r38;
	fma.rn.f32 	%f84, %f83, 0f2F800000, 0f2F000000;
	fma.rn.f32 	%f28, %f84, 0f40000000, 0fBF800000;
	shr.u32 	%r39, %r50, 2;
	xor.b32  	%r40, %r39, %r50;
	shl.b32 	%r41, %r48, 4;
	shl.b32 	%r42, %r40, 1;
	xor.b32  	%r43, %r42, %r41;
	xor.b32  	%r44, %r43, %r40;
	xor.b32  	%r49, %r44, %r48;
	add.s32 	%r47, %r47, 724874;
	add.s32 	%r45, %r49, %r47;
	cvt.rn.f32.u32 	%f85, %r45;
	fma.rn.f32 	%f86, %f85, 0f2F800000, 0f2F000000;
	fma.rn.f32 	%f29, %f86, 0f40000000, 0fBF800000;
	mul.f32 	%f87, %f29, %f29;
	fma.rn.f32 	%f88, %f28, %f28, %f87;
	setp.ge.f32 	%p7, %f88, 0f3F800000;
	mov.u32 	%r50, %r16;
	mov.u32 	%r52, %r15;
	@%p7 bra 	$L__BB1_5;
	mul.f32 	%f90, %f10, 0f3F000000;
	mul.f32 	%f91, %f90, %f28;
	mul.f32 	%f92, %f90, %f29;
	mul.f32 	%f93, %f7, %f92;
	mul.f32 	%f94, %f8, %f92;
	mul.f32 	%f95, %f9, %f92;
	fma.rn.f32 	%f96, %f4, %f91, %f93;
	fma.rn.f32 	%f97, %f5, %f91, %f94;
	fma.rn.f32 	%f98, %f6, %f91, %f95;
	add.f32 	%f114, %f1, %f96;
	add.f32 	%f115, %f2, %f97;
	add.f32 	%f116, %f3, %f98;
	fma.rn.f32 	%f99, %f14, %f24, %f1;
	fma.rn.f32 	%f100, %f14, %f25, %f2;
	fma.rn.f32 	%f101, %f14, %f26, %f3;
	sub.f32 	%f33, %f99, %f114;
	sub.f32 	%f34, %f100, %f115;
	sub.f32 	%f35, %f101, %f116;
	mul.f32 	%f102, %f34, %f34;
	fma.rn.f32 	%f103, %f33, %f33, %f102;
	fma.rn.f32 	%f104, %f35, %f35, %f103;
	sqrt.rn.f32 	%f36, %f104;
	setp.leu.f32 	%p8, %f36, 0f00000000;
	mov.f32 	%f111, 0f00000000;
	mov.f32 	%f112, %f111;
	mov.f32 	%f113, %f111;
	@%p8 bra 	$L__BB1_8;
	div.rn.f32 	%f111, %f33, %f36;
	div.rn.f32 	%f112, %f34, %f36;
	div.rn.f32 	%f113, %f35, %f36;
$L__BB1_8:
	ld.param.u64 	%rd18, [generate_rays_param_3];
	cvta.to.global.u64 	%rd9, %rd18;
	add.s64 	%rd11, %rd9, %rd7;
	st.global.v2.u32 	[%rd11], {%r47, %r15};
	st.global.v2.u32 	[%rd11+8], {%r16, %r51};
	st.global.v2.u32 	[%rd11+16], {%r48, %r49};
	st.global.v2.u32 	[%rd11+24], {%r4, %r5};
	st.global.f32 	[%rd11+32], %f27;
	st.global.f64 	[%rd11+40], %fd1;
	bra.uni 	$L__BB1_11;
$L__BB1_9:
	mul.f32 	%f80, %f25, %f25;
	fma.rn.f32 	%f81, %f24, %f24, %f80;
	fma.rn.f32 	%f82, %f26, %f26, %f81;
	sqrt.rn.f32 	%f43, %f82;
	setp.leu.f32 	%p6, %f43, 0f00000000;
	mov.f32 	%f111, 0f00000000;
	mov.f32 	%f112, %f111;
	mov.f32 	%f113, %f111;
	mov.f32 	%f114, %f1;
	mov.f32 	%f115, %f2;
	mov.f32 	%f116, %f3;
	@%p6 bra 	$L__BB1_11;
	div.rn.f32 	%f111, %f24, %f43;
	div.rn.f32 	%f112, %f25, %f43;
	div.rn.f32 	%f113, %f26, %f43;
$L__BB1_11:
	ld.param.u64 	%rd20, [generate_rays_param_5];
	ld.param.u64 	%rd19, [generate_rays_param_4];
	mul.lo.s32 	%r46, %r3, 3;
	cvta.to.global.u64 	%rd12, %rd19;
	mul.wide.s32 	%rd13, %r46, 4;
	add.s64 	%rd14, %rd12, %rd13;
	st.global.f32 	[%rd14], %f114;
	st.global.f32 	[%rd14+4], %f115;
	st.global.f32 	[%rd14+8], %f116;
	cvta.to.global.u64 	%rd15, %rd20;
	add.s64 	%rd16, %rd15, %rd13;
	st.global.f32 	[%rd16], %f111;
	st.global.f32 	[%rd16+4], %f112;
	st.global.f32 	[%rd16+8], %f113;
$L__BB1_12:
	ret;

}
	// .globl	raymarch
.visible .entry raymarch(
	.param .u32 raymarch_param_0,
	.param .u32 raymarch_param_1,
	.param .u64 .ptr .align 1 raymarch_param_2,
	.param .u64 .ptr .align 1 raymarch_param_3,
	.param .u64 .ptr .align 1 raymarch_param_4,
	.param .u32 raymarch_param_5,
	.param .u64 .ptr .align 1 raymarch_param_6
)
{
	.reg .pred 	%p<79>;
	.reg .b16 	%rs<13>;
	.reg .b32 	%r<108>;
	.reg .b32 	%f<615>;
	.reg .b64 	%rd<34>;
	.reg .b64 	%fd<7>;

	ld.param.u32 	%r21, [raymarch_param_0];
	ld.param.u32 	%r22, [raymarch_param_1];
	ld.param.u64 	%rd9, [raymarch_param_2];
	ld.param.u64 	%rd10, [raymarch_param_3];
	ld.param.u64 	%rd12, [raymarch_param_4];
	ld.param.u32 	%r20, [raymarch_param_5];
	ld.param.u64 	%rd11, [raymarch_param_6];
	cvta.to.global.u64 	%rd1, %rd12;
	mov.u32 	%r24, %ctaid.x;
	mov.u32 	%r25, %ntid.x;
	mov.u32 	%r26, %tid.x;
	mad.lo.s32 	%r27, %r24, %r25, %r26;
	mov.u32 	%r28, %ctaid.y;
	mov.u32 	%r29, %ntid.y;
	mov.u32 	%r30, %tid.y;
	mad.lo.s32 	%r31, %r28, %r29, %r30;
	mad.lo.s32 	%r1, %r31, %r21, %r27;
	setp.ge.s32 	%p4, %r27, %r21;
	setp.ge.s32 	%p5, %r31, %r22;
	or.pred  	%p6, %p4, %p5;
	@%p6 bra 	$L__BB2_58;
	cvta.to.global.u64 	%rd13, %rd9;
	cvta.to.global.u64 	%rd14, %rd10;
	mul.lo.s32 	%r2, %r1, 3;
	mul.wide.s32 	%rd15, %r2, 4;
	add.s64 	%rd16, %rd13, %rd15;
	ld.global.f32 	%f577, [%rd16];
	ld.global.f32 	%f576, [%rd16+4];
	ld.global.f32 	%f575, [%rd16+8];
	add.s64 	%rd17, %rd14, %rd15;
	ld.global.f32 	%f4, [%rd17];
	ld.global.f32 	%f5, [%rd17+4];
	ld.global.f32 	%f6, [%rd17+8];
	setp.lt.s32 	%p7, %r20, 1;
	@%p7 bra 	$L__BB2_22;
	and.b32  	%r3, %r20, 1;
	and.b32  	%r4, %r20, 2147483646;
	add.s64 	%rd2, %rd1, 112;
	mov.f32 	%f574, 0f00000000;
	mov.b32 	%r101, 0;
	mov.b32 	%r104, -1;
	mov.f32 	%f581, 0f4E6E6B28;
$L__BB2_3:
	setp.eq.s32 	%p9, %r20, 1;
	mov.b32 	%r105, 0;
	@%p9 bra 	$L__BB2_14;
	mov.b32 	%r102, 0;
	mov.u64 	%rd32, %rd2;
$L__BB2_5:
	ld.global.u32 	%r38, [%rd32+-112];
	mov.f32 	%f579, 0f4E6E6B28;
	setp.eq.s32 	%p10, %r38, 0;
	@%p10 bra 	$L__BB2_8;
	setp.ne.s32 	%p11, %r38, 1;
	@%p11 bra 	$L__BB2_9;
	ld.global.f32 	%f142, [%rd32+-108];
	ld.global.f32 	%f143, [%rd32+-104];
	ld.global.f32 	%f144, [%rd32+-100];
	ld.global.f32 	%f145, [%rd32+-96];
	ld.global.f32 	%f146, [%rd32+-92];
	ld.global.f32 	%f147, [%rd32+-88];
	sub.f32 	%f148, %f577, %f142;
	sub.f32 	%f149, %f576, %f143;
	sub.f32 	%f150, %f575, %f144;
	abs.f32 	%f151, %f148;
	abs.f32 	%f152, %f149;
	abs.f32 	%f153, %f150;
	sub.f32 	%f154, %f151, %f145;
	sub.f32 	%f155, %f152, %f146;
	sub.f32 	%f156, %f153, %f147;
	max.f32 	%f157, %f155, %f156;
	max.f32 	%f158, %f154, %f157;
	min.f32 	%f159, %f158, 0f00000000;
	max.f32 	%f160, %f154, 0f00000000;
	max.f32 	%f161, %f155, 0f00000000;
	max.f32 	%f162, %f156, 0f00000000;
	mul.f32 	%f163, %f161, %f161;
	fma.rn.f32 	%f164, %f160, %f160, %f163;
	fma.rn.f32 	%f165, %f162, %f162, %f164;
	sqrt.rn.f32 	%f166, %f165;
	add.f32 	%f579, %f166, %f159;
	bra.uni 	$L__BB2_9;
$L__BB2_8:
	ld.global.f32 	%f167, [%rd32+-108];
	ld.global.f32 	%f168, [%rd32+-104];
	ld.global.f32 	%f169, [%rd32+-100];
	ld.global.f32 	%f170, [%rd32+-96];
	sub.f32 	%f171, %f167, %f577;
	sub.f32 	%f172, %f168, %f576;
	sub.f32 	%f173, %f169, %f575;
	mul.f32 	%f174, %f172, %f172;
	fma.rn.f32 	%f175, %f171, %f171, %f174;
	fma.rn.f32 	%f176, %f173, %f173, %f175;
	sqrt.rn.f32 	%f177, %f176;
	sub.f32 	%f579, %f177, %f170;
$L__BB2_9:
	setp.lt.f32 	%p12, %f579, %f581;
	selp.b32 	%r9, %r102, %r104, %p12;
	selp.f32 	%f16, %f579, %f581, %p12;
	ld.global.u32 	%r39, [%rd32+-24];
	mov.f32 	%f580, 0f4E6E6B28;
	setp.eq.s32 	%p13, %r39, 0;
	@%p13 bra 	$L__BB2_12;
	setp.ne.s32 	%p14, %r39, 1;
	@%p14 bra 	$L__BB2_13;
	ld.global.f32 	%f179, [%rd32+-20];
	ld.global.f32 	%f180, [%rd32+-16];
	ld.global.f32 	%f181, [%rd32+-12];
	ld.global.f32 	%f182, [%rd32+-8];
	ld.global.f32 	%f183, [%rd32+-4];
	ld.global.f32 	%f184, [%rd32];
	sub.f32 	%f185, %f577, %f179;
	sub.f32 	%f186, %f576, %f180;
	sub.f32 	%f187, %f575, %f181;
	abs.f32 	%f188, %f185;
	abs.f32 	%f189, %f186;
	abs.f32 	%f190, %f187;
	sub.f32 	%f191, %f188, %f182;
	sub.f32 	%f192, %f189, %f183;
	sub.f32 	%f193, %f190, %f184;
	max.f32 	%f194, %f192, %f193;
	max.f32 	%f195, %f191, %f194;
	min.f32 	%f196, %f195, 0f00000000;
	max.f32 	%f197, %f191, 0f00000000;
	max.f32 	%f198, %f192, 0f00000000;
	max.f32 	%f199, %f193, 0f00000000;
	mul.f32 	%f200, %f198, %f198;
	fma.rn.f32 	%f201, %f197, %f197, %f200;
	fma.rn.f32 	%f202, %f199, %f199, %f201;
	sqrt.rn.f32 	%f203, %f202;
	add.f32 	%f580, %f203, %f196;
	bra.uni 	$L__BB2_13;
$L__BB2_12:
	ld.global.f32 	%f204, [%rd32+-20];
	ld.global.f32 	%f205, [%rd32+-16];
	ld.global.f32 	%f206, [%rd32+-12];
	ld.global.f32 	%f207, [%rd32+-8];
	sub.f32 	%f208, %f204, %f577;
	sub.f32 	%f209, %f205, %f576;
	sub.f32 	%f210, %f206, %f575;
	mul.f32 	%f211, %f209, %f209;
	fma.rn.f32 	%f212, %f208, %f208, %f211;
	fma.rn.f32 	%f213, %f210, %f210, %f212;
	sqrt.rn.f32 	%f214, %f213;
	sub.f32 	%f580, %f214, %f207;
$L__BB2_13:
	setp.lt.f32 	%p15, %f580, %f16;
	add.s32 	%r40, %r102, 1;
	selp.b32 	%r104, %r40, %r9, %p15;
	selp.f32 	%f581, %f580, %f16, %p15;
	add.s64 	%rd32, %rd32, 176;
	add.s32 	%r102, %r102, 2;
	setp.eq.s32 	%p16, %r102, %r4;
	mov.u32 	%r105, %r4;
	@%p16 bra 	$L__BB2_14;
	bra.uni 	$L__BB2_5;
$L__BB2_14:
	setp.eq.s32 	%p17, %r3, 0;
	@%p17 bra 	$L__BB2_20;
	mul.wide.u32 	%rd19, %r105, 88;
	add.s64 	%rd5, %rd1, %rd19;
	ld.global.u32 	%r41, [%rd5];
	mov.f32 	%f583, 0f4E6E6B28;
	setp.eq.s32 	%p18, %r41, 0;
	@%p18 bra 	$L__BB2_18;
	setp.ne.s32 	%p19, %r41, 1;
	@%p19 bra 	$L__BB2_19;
	ld.global.f32 	%f216, [%rd5+4];
	ld.global.f32 	%f217, [%rd5+8];
	ld.global.f32 	%f218, [%rd5+12];
	ld.global.f32 	%f219, [%rd5+16];
	ld.global.f32 	%f220, [%rd5+20];
	ld.global.f32 	%f221, [%rd5+24];
	sub.f32 	%f222, %f577, %f216;
	sub.f32 	%f223, %f576, %f217;
	sub.f32 	%f224, %f575, %f218;
	abs.f32 	%f225, %f222;
	abs.f32 	%f226, %f223;
	abs.f32 	%f227, %f224;
	sub.f32 	%f228, %f225, %f219;
	sub.f32 	%f229, %f226, %f220;
	sub.f32 	%f230, %f227, %f221;
	max.f32 	%f231, %f229, %f230;
	max.f32 	%f232, %f228, %f231;
	min.f32 	%f233, %f232, 0f00000000;
	max.f32 	%f234, %f228, 0f00000000;
	max.f32 	%f235, %f229, 0f00000000;
	max.f32 	%f236, %f230, 0f00000000;
	mul.f32 	%f237, %f235, %f235;
	fma.rn.f32 	%f238, %f234, %f234, %f237;
	fma.rn.f32 	%f239, %f236, %f236, %f238;
	sqrt.rn.f32 	%f240, %f239;
	add.f32 	%f583, %f240, %f233;
	bra.uni 	$L__BB2_19;
$L__BB2_18:
	ld.global.f32 	%f241, [%rd5+4];
	ld.global.f32 	%f242, [%rd5+8];
	ld.global.f32 	%f243, [%rd5+12];
	ld.global.f32 	%f244, [%rd5+16];
	sub.f32 	%f245, %f241, %f577;
	sub.f32 	%f246, %f242, %f576;
	sub.f32 	%f247, %f243, %f575;
	mul.f32 	%f248, %f246, %f246;
	fma.rn.f32 	%f249, %f245, %f245, %f248;
	fma.rn.f32 	%f250, %f247, %f247, %f249;
	sqrt.rn.f32 	%f251, %f250;
	sub.f32 	%f583, %f251, %f244;
$L__BB2_19:
	setp.lt.f32 	%p20, %f583, %f581;
	selp.b32 	%r104, %r105, %r104, %p20;
	selp.f32 	%f581, %f583, %f581, %p20;
$L__BB2_20:
	setp.geu.f32 	%p21, %f581, 0f38D1B717;
	setp.leu.f32 	%p22, %f574, 0f40C00000;
	and.pred  	%p23, %p21, %p22;
	@%p23 bra 	$L__BB2_59;
$L__BB2_21:
	setp.gt.f32 	%p78, %f581, 0f38D1B717;
	cvt.s64.s32 	%rd33, %r104;
	bra.uni 	$L__BB2_23;
$L__BB2_22:
	fma.rn.f32 	%f577, %f4, 0f4E6E6B28, %f577;
	fma.rn.f32 	%f576, %f5, 0f4E6E6B28, %f576;
	fma.rn.f32 	%f575, %f6, 0f4E6E6B28, %f575;
	mov.pred 	%p78, -1;
	mov.b64 	%rd33, -1;
$L__BB2_23:
	mov.f32 	%f612, 0f00000000;
	mov.f32 	%f613, %f612;
	mov.f32 	%f614, %f612;
	@%p78 bra 	$L__BB2_57;
	mad.lo.s64 	%rd20, %rd33, 88, %rd1;
	ld.global.v2.u32 	{%r42, %r43}, [%rd20];
	mov.b32 	%f41, %r43;
	ld.global.v2.f32 	{%f42, %f43}, [%rd20+8];
	ld.global.v2.f32 	{%f44, %f45}, [%rd20+16];
	ld.global.f32 	%f46, [%rd20+24];
	ld.global.u64 	%rd8, [%rd20+40];
	ld.global.v2.u32 	{%r18, %r19}, [%rd20+48];
	setp.eq.s32 	%p25, %r42, 1;
	@%p25 bra 	$L__BB2_29;
	setp.ne.s32 	%p26, %r42, 0;
	@%p26 bra 	$L__BB2_56;
	sub.f32 	%f47, %f577, %f41;
	sub.f32 	%f48, %f576, %f42;
	sub.f32 	%f49, %f575, %f43;
	mul.f32 	%f499, %f48, %f48;
	fma.rn.f32 	%f500, %f47, %f47, %f499;
	fma.rn.f32 	%f501, %f49, %f49, %f500;
	sqrt.rn.f32 	%f50, %f501;
	setp.leu.f32 	%p69, %f50, 0f00000000;
	mov.f32 	%f591, 0f00000000;
	mov.f32 	%f592, %f591;
	mov.f32 	%f593, %f591;
	@%p69 bra 	$L__BB2_28;
	div.rn.f32 	%f591, %f47, %f50;
	div.rn.f32 	%f592, %f48, %f50;
	div.rn.f32 	%f593, %f49, %f50;
$L__BB2_28:
	abs.f32 	%f502, %f591;
	abs.f32 	%f503, %f593;
	setp.gt.f32 	%p70, %f503, %f502;
	selp.f32 	%f504, %f503, %f502, %p70;
	selp.f32 	%f505, %f502, %f503, %p70;
	div.rn.f32 	%f506, %f505, %f504;
	mul.f32 	%f507, %f506, %f506;
	fma.rn.f32 	%f508, %f507, 0f3B33710B, 0fBC807748;
	fma.rn.f32 	%f509, %f508, %f507, 0f3D2CDAB2;
	fma.rn.f32 	%f510, %f509, %f507, 0fBD992D10;
	fma.rn.f32 	%f511, %f510, %f507, 0f3DD9EA6C;
	fma.rn.f32 	%f512, %f511, %f507, 0fBE117CB1;
	fma.rn.f32 	%f513, %f512, %f507, 0f3E4CBCE0;
	fma.rn.f32 	%f514, %f513, %f507, 0fBEAAAA7D;
	mul.f32 	%f515, %f507, %f514;
	fma.rn.f32 	%f516, %f515, %f506, %f506;
	neg.f32 	%f517, %f516;
	fma.rn.f32 	%f518, 0f3F6EE581, 0f3FD774EB, %f517;
	selp.f32 	%f519, %f518, %f516, %p70;
	selp.f32 	%f520, 0f3F6EE581, 0f3FEEE581, %p70;
	selp.f32 	%f521, %f516, %f517, %p70;
	mov.b32 	%r90, %f591;
	fma.rn.f32 	%f522, %f520, 0f3FD774EB, %f521;
	setp.lt.s32 	%p71, %r90, 0;
	selp.f32 	%f523, %f522, %f519, %p71;
	add.f32 	%f524, %f502, %f503;
	setp.eq.f32 	%p72, %f504, 0f00000000;
	selp.f32 	%f525, 0f40490FDB, 0f00000000, %p71;
	setp.eq.f32 	%p73, %f502, %f503;
	selp.f32 	%f526, 0f4016CBE4, 0f3F490FDB, %p71;
	selp.f32 	%f527, %f526, %f523, %p73;
	selp.f32 	%f528, %f525, %f527, %p72;
	abs.f32 	%f529, %f524;
	setp.nan.f32 	%p74, %f529, %f529;
	copysign.f32 	%f530, %f593, %f528;
	selp.f32 	%f531, %f524, %f530, %p74;
	cvt.f64.f32 	%fd1, %f531;
	div.rn.f64 	%fd2, %fd1, 0d401921FB54442D18;
	add.f64 	%fd3, %fd2, 0d3FE0000000000000;
	cvt.rn.f32.f64 	%f532, %fd3;
	abs.f32 	%f533, %f592;
	fma.rn.f32 	%f534, %f533, 0fBF000000, 0f3F000000;
	rsqrt.approx.ftz.f32 	%f535, %f534;
	mul.f32 	%f536, %f534, %f535;
	mul.f32 	%f537, %f535, 0fBF000000;
	fma.rn.f32 	%f538, %f536, %f537, 0f3F000000;
	fma.rn.f32 	%f539, %f536, %f538, %f536;
	setp.eq.f32 	%p75, %f533, 0f3F800000;
	selp.f32 	%f540, 0f00000000, %f539, %p75;
	setp.gt.f32 	%p76, %f533, 0f3F0F5C29;
	selp.f32 	%f541, %f540, %f533, %p76;
	mul.f32 	%f542, %f541, %f541;
	fma.rn.f32 	%f543, %f542, 0f3D4DD2F7, 0f3C99CA97;
	fma.rn.f32 	%f544, %f543, %f542, 0f3D3F90E8;
	fma.rn.f32 	%f545, %f544, %f542, 0f3D993CCF;
	fma.rn.f32 	%f546, %f545, %f542, 0f3E2AAC04;
	mul.f32 	%f547, %f542, %f546;
	fma.rn.f32 	%f548, %f547, %f541, %f541;
	mul.f32 	%f549, %f548, 0fC0000000;
	fma.rn.f32 	%f550, 0f3F6EE581, 0f3FD774EB, %f549;
	selp.f32 	%f551, %f550, %f548, %p76;
	setp.num.f32 	%p77, %f551, %f551;
	copysign.f32 	%f552, %f592, %f551;
	selp.f32 	%f553, %f552, %f551, %p77;
	cvt.f64.f32 	%fd4, %f553;
	div.rn.f64 	%fd5, %fd4, 0dC00921FB54442D18;
	add.f64 	%fd6, %fd5, 0d3FE0000000000000;
	cvt.rn.f32.f64 	%f554, %fd6;
	max.f32 	%f555, %f532, 0f00000000;
	min.f32 	%f556, %f555, 0f3F800000;
	max.f32 	%f557, %f554, 0f00000000;
	min.f32 	%f558, %f557, 0f3F800000;
	add.s32 	%r91, %r18, -1;
	cvt.rn.f32.s32 	%f559, %r91;
	mul.f32 	%f560, %f556, %f559;
	cvt.rzi.s32.f32 	%r92, %f560;
	add.s32 	%r93, %r19, -1;
	cvt.rn.f32.s32 	%f561, %r93;
	mul.f32 	%f562, %f558, %f561;
	cvt.rzi.s32.f32 	%r94, %f562;
	mad.lo.s32 	%r95, %r94, %r18, %r92;
	mul.lo.s32 	%r96, %r95, 3;
	cvt.s64.s32 	%rd27, %r96;
	add.s64 	%rd28, %rd8, %rd27;
	ld.u8 	%rs10, [%rd28];
	ld.u8 	%rs11, [%rd28+1];
	ld.u8 	%rs12, [%rd28+2];
	cvt.rn.f32.u16 	%f563, %rs10;
	div.rn.f32 	%f608, %f563, 0f437F0000;
	cvt.rn.f32.u16 	%f564, %rs11;
	div.rn.f32 	%f607, %f564, 0f437F0000;
	cvt.rn.f32.u16 	%f565, %rs12;
	div.rn.f32 	%f606, %f565, 0f437F0000;
	div.rn.f32 	%f609, %f47, %f44;
	div.rn.f32 	%f610, %f48, %f44;
	div.rn.f32 	%f611, %f49, %f44;
	bra.uni 	$L__BB2_56;
$L__BB2_29:
	sub.f32 	%f63, %f577, %f41;
	sub.f32 	%f64, %f576, %f42;
	sub.f32 	%f65, %f575, %f43;
	abs.f32 	%f254, %f63;
	abs.f32 	%f255, %f64;
	abs.f32 	%f256, %f65;
	sub.f32 	%f66, %f254, %f44;
	sub.f32 	%f257, %f255, %f45;
	sub.f32 	%f258, %f256, %f46;
	setp.ge.f32 	%p27, %f63, 0f00000000;
	selp.f32 	%f609, 0f3F800000, 0fBF800000, %p27;
	setp.ge.f32 	%p28, %f64, 0f00000000;
	selp.f32 	%f70, 0f3F800000, 0fBF800000, %p28;
	setp.ge.f32 	%p29, %f65, 0f00000000;
	selp.f32 	%f71, 0f3F800000, 0fBF800000, %p29;
	max.f32 	%f259, %f66, %f257;
	max.f32 	%f260, %f259, %f258;
	setp.gt.f32 	%p3, %f260, 0f00000000;
	setp.leu.f32 	%p30, %f260, 0f00000000;
	@%p30 bra 	$L__BB2_33;
	max.f32 	%f72, %f66, 0f00000000;
	max.f32 	%f73, %f257, 0f00000000;
	max.f32 	%f74, %f258, 0f00000000;
	mul.f32 	%f264, %f73, %f73;
	fma.rn.f32 	%f265, %f72, %f72, %f264;
	fma.rn.f32 	%f266, %f74, %f74, %f265;
	sqrt.rn.f32 	%f75, %f266;
	setp.leu.f32 	%p35, %f75, 0f00000000;
	mov.f32 	%f594, 0f00000000;
	mov.f32 	%f595, %f594;
	mov.f32 	%f596, %f594;
	@%p35 bra 	$L__BB2_32;
	div.rn.f32 	%f594, %f72, %f75;
	div.rn.f32 	%f595, %f73, %f75;
	div.rn.f32 	%f596, %f74, %f75;
$L__BB2_32:
	mul.f32 	%f597, %f609, %f594;
	mul.f32 	%f598, %f70, %f595;
	mul.f32 	%f599, %f71, %f596;
	bra.uni 	$L__BB2_35;
$L__BB2_33:
	setp.gt.f32 	%p31, %f66, %f257;
	setp.gt.f32 	%p32, %f66, %f258;
	and.pred  	%p33, %p31, %p32;
	mov.f32 	%f598, 0f00000000;
	mov.f32 	%f597, %f609;
	mov.f32 	%f599, %f598;
	@%p33 bra 	$L__BB2_35;
	setp.gt.f32 	%p34, %f257, %f258;
	selp.f32 	%f598, %f70, 0f00000000, %p34;
	selp.f32 	%f599, 0f00000000, %f71, %p34;
	mov.f32 	%f597, 0f00000000;
$L__BB2_35:
	neg.f32 	%f268, %f597;
	abs.f32 	%f90, %f268;
	abs.f32 	%f91, %f90;
	setp.eq.f32 	%p36, %f90, 0f3F800000;
	mov.f32 	%f600, 0f3F800000;
	@%p36 bra 	$L__BB2_40;
	setp.num.f32 	%p37, %f91, %f91;
	@%p37 bra 	$L__BB2_38;
	mov.f32 	%f324, 0f40800000;
	add.rn.f32 	%f600, %f90, %f324;
	bra.uni 	$L__BB2_40;
$L__BB2_38:
	setp.lt.f32 	%p38, %f91, 0f00800000;
	mul.f32 	%f269, %f91, 0f4B800000;
	selp.f32 	%f270, %f269, %f91, %p38;
	mov.b32 	%r44, %f270;
	add.s32 	%r45, %r44, -1060439283;
	and.b32  	%r46, %r45, -8388608;
	sub.s32 	%r47, %r44, %r46;
	mov.b32 	%f271, %r47;
	cvt.rn.f32.s32 	%f272, %r46;
	selp.f32 	%f273, 0fC1C00000, 0f00000000, %p38;
	fma.rn.f32 	%f274, %f272, 0f34000000, %f273;
	add.f32 	%f275, %f271, 0fBF800000;
	add.f32 	%f276, %f271, 0f3F800000;
	rcp.approx.ftz.f32 	%f277, %f276;
	add.f32 	%f278, %f275, %f275;
	mul.f32 	%f279, %f278, %f277;
	mul.f32 	%f280, %f279, %f279;
	neg.f32 	%f281, %f279;
	sub.f32 	%f282, %f275, %f279;
	add.f32 	%f283, %f282, %f282;
	fma.rn.f32 	%f284, %f281, %f275, %f283;
	mul.rn.f32 	%f285, %f277, %f284;
	fma.rn.f32 	%f286, %f280, 0f3A2C32E4, 0f3B52E7DB;
	fma.rn.f32 	%f287, %f286, %f280, 0f3C93BB73;
	fma.rn.f32 	%f288, %f287, %f280, 0f3DF6384F;
	mul.rn.f32 	%f289, %f288, %f280;
	fma.rn.f32 	%f290, %f279, 0f3FB8AA3B, %f274;
	mul.f32 	%f291, %f289, 0f40400000;
	sub.f32 	%f292, %f274, %f290;
	fma.rn.f32 	%f293, %f279, 0f3FB8AA3B, %f292;
	fma.rn.f32 	%f294, %f285, 0f3FB8AA3B, %f293;
	fma.rn.f32 	%f295, %f279, 0f32A55E34, %f294;
	fma.rn.f32 	%f296, %f291, %f285, %f295;
	fma.rn.f32 	%f297, %f289, %f279, %f296;
	add.rn.f32 	%f298, %f290, %f297;
	mov.f32 	%f299, 0f40800000;
	mul.rn.f32 	%f300, %f298, %f299;
	cvt.rni.f32.f32 	%f301, %f300;
	sub.f32 	%f302, %f300, %f301;
	neg.f32 	%f303, %f300;
	fma.rn.f32 	%f304, %f298, 0f40800000, %f303;
	neg.f32 	%f305, %f290;
	add.rn.f32 	%f306, %f298, %f305;
	neg.f32 	%f307, %f306;
	add.rn.f32 	%f308, %f297, %f307;
	fma.rn.f32 	%f309, %f308, 0f40800000, %f304;
	add.f32 	%f310, %f302, %f309;
	setp.gt.f32 	%p39, %f301, 0f00000000;
	selp.b32 	%r48, 0, -2097152000, %p39;
	setp.neu.f32 	%p40, %f90, 0f00000000;
	setp.neu.f32 	%p41, %f91, 0f7F800000;
	setp.lt.f32 	%p42, %f300, 0f00000000;
	selp.f32 	%f311, 0f00000000, 0f7F800000, %p42;
	abs.f32 	%f312, %f300;
	setp.gt.f32 	%p43, %f312, 0f43180000;
	cvt.rzi.s32.f32 	%r49, %f301;
	shl.b32 	%r50, %r49, 23;
	sub.s32 	%r51, %r50, %r48;
	mov.b32 	%f313, %r51;
	add.s32 	%r52, %r48, 2130706432;
	mov.b32 	%f314, %r52;
	fma.rn.f32 	%f315, %f310, 0f391FCB8E, 0f3AAF85ED;
	fma.rn.f32 	%f316, %f315, %f310, 0f3C1D9856;
	fma.rn.f32 	%f317, %f316, %f310, 0f3D6357BB;
	fma.rn.f32 	%f318, %f317, %f310, 0f3E75FDEC;
	fma.rn.f32 	%f319, %f318, %f310, 0f3F317218;
	fma.rn.f32 	%f320, %f319, %f310, 0f3F800000;
	mul.f32 	%f321, %f320, %f314;
	mul.f32 	%f322, %f321, %f313;
	selp.f32 	%f600, %f311, %f322, %p43;
	and.pred  	%p44, %p40, %p41;
	@%p44 bra 	$L__BB2_40;
	add.f32 	%f323, %f90, %f90;
	mov.b32 	%r53, %f323;
	and.b32  	%r54, %r53, 2147483647;
	mov.b32 	%f600, %r54;
$L__BB2_40:
	neg.f32 	%f326, %f598;
	abs.f32 	%f96, %f326;
	abs.f32 	%f97, %f96;
	setp.eq.f32 	%p45, %f96, 0f3F800000;
	mov.f32 	%f601, 0f3F800000;
	@%p45 bra 	$L__BB2_45;
	setp.num.f32 	%p46, %f97, %f97;
	@%p46 bra 	$L__BB2_43;
	mov.f32 	%f382, 0f40800000;
	add.rn.f32 	%f601, %f96, %f382;
	bra.uni 	$L__BB2_45;
$L__BB2_43:
	setp.lt.f32 	%p47, %f97, 0f00800000;
	mul.f32 	%f327, %f97, 0f4B800000;
	selp.f32 	%f328, %f327, %f97, %p47;
	mov.b32 	%r55, %f328;
	add.s32 	%r56, %r55, -1060439283;
	and.b32  	%r57, %r56, -8388608;
	sub.s32 	%r58, %r55, %r57;
	mov.b32 	%f329, %r58;
	cvt.rn.f32.s32 	%f330, %r57;
	selp.f32 	%f331, 0fC1C00000, 0f00000000, %p47;
	fma.rn.f32 	%f332, %f330, 0f34000000, %f331;
	add.f32 	%f333, %f329, 0fBF800000;
	add.f32 	%f334, %f329, 0f3F800000;
	rcp.approx.ftz.f32 	%f335, %f334;
	add.f32 	%f336, %f333, %f333;
	mul.f32 	%f337, %f336, %f335;
	mul.f32 	%f338, %f337, %f337;
	neg.f32 	%f339, %f337;
	sub.f32 	%f340, %f333, %f337;
	add.f32 	%f341, %f340, %f340;
	fma.rn.f32 	%f342, %f339, %f333, %f341;
	mul.rn.f32 	%f343, %f335, %f342;
	fma.rn.f32 	%f344, %f338, 0f3A2C32E4, 0f3B52E7DB;
	fma.rn.f32 	%f345, %f344, %f338, 0f3C93BB73;
	fma.rn.f32 	%f346, %f345, %f338, 0f3DF6384F;
	mul.rn.f32 	%f347, %f346, %f338;
	fma.rn.f32 	%f348, %f337, 0f3FB8AA3B, %f332;
	mul.f32 	%f349, %f347, 0f40400000;
	sub.f32 	%f350, %f332, %f348;
	fma.rn.f32 	%f351, %f337, 0f3FB8AA3B, %f350;
	fma.rn.f32 	%f352, %f343, 0f3FB8AA3B, %f351;
	fma.rn.f32 	%f353, %f337, 0f32A55E34, %f352;
	fma.rn.f32 	%f354, %f349, %f343, %f353;
	fma.rn.f32 	%f355, %f347, %f337, %f354;
	add.rn.f32 	%f356, %f348, %f355;
	mov.f32 	%f357, 0f40800000;
	mul.rn.f32 	%f358, %f356, %f357;
	cvt.rni.f32.f32 	%f359, %f358;
	sub.f32 	%f360, %f358, %f359;
	neg.f32 	%f361, %f358;
	fma.rn.f32 	%f362, %f356, 0f40800000, %f361;
	neg.f32 	%f363, %f348;
	add.rn.f32 	%f364, %f356, %f363;
	neg.f32 	%f365, %f364;
	add.rn.f32 	%f366, %f355, %f365;
	fma.rn.f32 	%f367, %f366, 0f40800000, %f362;
	add.f32 	%f368, %f360, %f367;
	setp.gt.f32 	%p48, %f359, 0f00000000;
	selp.b32 	%r59, 0, -2097152000, %p48;
	setp.neu.f32 	%p49, %f96, 0f00000000;
	setp.neu.f32 	%p50, %f97, 0f7F800000;
	setp.lt.f32 	%p51, %f358, 0f00000000;
	selp.f32 	%f369, 0f00000000, 0f7F800000, %p51;
	abs.f32 	%f370, %f358;
	setp.gt.f32 	%p52, %f370, 0f43180000;
	cvt.rzi.s32.f32 	%r60, %f359;
	shl.b32 	%r61, %r60, 23;
	sub.s32 	%r62, %r61, %r59;
	mov.b32 	%f371, %r62;
	add.s32 	%r63, %r59, 2130706432;
	mov.b32 	%f372, %r63;
	fma.rn.f32 	%f373, %f368, 0f391FCB8E, 0f3AAF85ED;
	fma.rn.f32 	%f374, %f373, %f368, 0f3C1D9856;
	fma.rn.f32 	%f375, %f374, %f368, 0f3D6357BB;
	fma.rn.f32 	%f376, %f375, %f368, 0f3E75FDEC;
	fma.rn.f32 	%f377, %f376, %f368, 0f3F317218;
	fma.rn.f32 	%f378, %f377, %f368, 0f3F800000;
	mul.f32 	%f379, %f378, %f372;
	mul.f32 	%f380, %f379, %f371;
	selp.f32 	%f601, %f369, %f380, %p52;
	and.pred  	%p53, %p49, %p50;
	@%p53 bra 	$L__BB2_45;
	add.f32 	%f381, %f96, %f96;
	mov.b32 	%r64, %f381;
	and.b32  	%r65, %r64, 2147483647;
	mov.b32 	%f601, %r65;
$L__BB2_45:
	neg.f32 	%f384, %f599;
	abs.f32 	%f102, %f384;
	abs.f32 	%f103, %f102;
	setp.eq.f32 	%p54, %f102, 0f3F800000;
	mov.f32 	%f602, 0f3F800000;
	@%p54 bra 	$L__BB2_50;
	setp.num.f32 	%p55, %f103, %f103;
	@%p55 bra 	$L__BB2_48;
	mov.f32 	%f440, 0f40800000;
	add.rn.f32 	%f602, %f102, %f440;
	bra.uni 	$L__BB2_50;
$L__BB2_48:
	setp.lt.f32 	%p56, %f103, 0f00800000;
	mul.f32 	%f385, %f103, 0f4B800000;
	selp.f32 	%f386, %f385, %f103, %p56;
	mov.b32 	%r66, %f386;
	add.s32 	%r67, %r66, -1060439283;
	and.b32  	%r68, %r67, -8388608;
	sub.s32 	%r69, %r66, %r68;
	mov.b32 	%f387, %r69;
	cvt.rn.f32.s32 	%f388, %r68;
	selp.f32 	%f389, 0fC1C00000, 0f00000000, %p56;
	fma.rn.f32 	%f390, %f388, 0f34000000, %f389;
	add.f32 	%f391, %f387, 0fBF800000;
	add.f32 	%f392, %f387, 0f3F800000;
	rcp.approx.ftz.f32 	%f393, %f392;
	add.f32 	%f394, %f391, %f391;
	mul.f32 	%f395, %f394, %f393;
	mul.f32 	%f396, %f395, %f395;
	neg.f32 	%f397, %f395;
	sub.f32 	%f398, %f391, %f395;
	add.f32 	%f399, %f398, %f398;
	fma.rn.f32 	%f400, %f397, %f391, %f399;
	mul.rn.f32 	%f401, %f393, %f400;
	fma.rn.f32 	%f402, %f396, 0f3A2C32E4, 0f3B52E7DB;
	fma.rn.f32 	%f403, %f402, %f396, 0f3C93BB73;
	fma.rn.f32 	%f404, %f403, %f396, 0f3DF6384F;
	mul.rn.f32 	%f405, %f404, %f396;
	fma.rn.f32 	%f406, %f395, 0f3FB8AA3B, %f390;
	mul.f32 	%f407, %f405, 0f40400000;
	sub.f32 	%f408, %f390, %f406;
	fma.rn.f32 	%f409, %f395, 0f3FB8AA3B, %f408;
	fma.rn.f32 	%f410, %f401, 0f3FB8AA3B, %f409;
	fma.rn.f32 	%f411, %f395, 0f32A55E34, %f410;
	fma.rn.f32 	%f412, %f407, %f401, %f411;
	fma.rn.f32 	%f413, %f405, %f395, %f412;
	add.rn.f32 	%f414, %f406, %f413;
	mov.f32 	%f415, 0f40800000;
	mul.rn.f32 	%f416, %f414, %f415;
	cvt.rni.f32.f32 	%f417, %f416;
	sub.f32 	%f418, %f416, %f417;
	neg.f32 	%f419, %f416;
	fma.rn.f32 	%f420, %f414, 0f40800000, %f419;
	neg.f32 	%f421, %f406;
	add.rn.f32 	%f422, %f414, %f421;
	neg.f32 	%f423, %f422;
	add.rn.f32 	%f424, %f413, %f423;
	fma.rn.f32 	%f425, %f424, 0f40800000, %f420;
	add.f32 	%f426, %f418, %f425;
	setp.gt.f32 	%p57, %f417, 0f00000000;
	selp.b32 	%r70, 0, -2097152000, %p57;
	setp.neu.f32 	%p58, %f102, 0f00000000;
	setp.neu.f32 	%p59, %f103, 0f7F800000;
	setp.lt.f32 	%p60, %f416, 0f00000000;
	selp.f32 	%f427, 0f00000000, 0f7F800000, %p60;
	abs.f32 	%f428, %f416;
	setp.gt.f32 	%p61, %f428, 0f43180000;
	cvt.rzi.s32.f32 	%r71, %f417;
	shl.b32 	%r72, %r71, 23;
	sub.s32 	%r73, %r72, %r70;
	mov.b32 	%f429, %r73;
	add.s32 	%r74, %r70, 2130706432;
	mov.b32 	%f430, %r74;
	fma.rn.f32 	%f431, %f426, 0f391FCB8E, 0f3AAF85ED;
	fma.rn.f32 	%f432, %f431, %f426, 0f3C1D9856;
	fma.rn.f32 	%f433, %f432, %f426, 0f3D6357BB;
	fma.rn.f32 	%f434, %f433, %f426, 0f3E75FDEC;
	fma.rn.f32 	%f435, %f434, %f426, 0f3F317218;
	fma.rn.f32 	%f436, %f435, %f426, 0f3F800000;
	mul.f32 	%f437, %f436, %f430;
	mul.f32 	%f438, %f437, %f429;
	selp.f32 	%f602, %f427, %f438, %p61;
	and.pred  	%p62, %p58, %p59;
	@%p62 bra 	$L__BB2_50;
	add.f32 	%f439, %f102, %f102;
	mov.b32 	%r75, %f439;
	and.b32  	%r76, %r75, 2147483647;
	mov.b32 	%f602, %r76;
$L__BB2_50:
	add.f32 	%f441, %f600, %f601;
	add.f32 	%f442, %f441, %f602;
	add.f32 	%f443, %f442, 0f3727C5AC;
	div.rn.f32 	%f444, %f600, %f443;
	div.rn.f32 	%f445, %f601, %f443;
	div.rn.f32 	%f446, %f602, %f443;
	add.f32 	%f447, %f46, %f46;
	div.rn.f32 	%f448, %f65, %f447;
	add.f32 	%f449, %f448, 0f3F000000;
	add.f32 	%f450, %f45, %f45;
	div.rn.f32 	%f451, %f64, %f450;
	add.f32 	%f452, %f451, 0f3F000000;
	add.f32 	%f453, %f44, %f44;
	div.rn.f32 	%f454, %f63, %f453;
	add.f32 	%f455, %f454, 0f3F000000;
	max.f32 	%f456, %f449, 0f00000000;
	min.f32 	%f457, %f456, 0f3F800000;
	max.f32 	%f458, %f452, 0f00000000;
	min.f32 	%f459, %f458, 0f3F800000;
	add.s32 	%r77, %r18, -1;
	cvt.rn.f32.s32 	%f460, %r77;
	mul.f32 	%f461, %f457, %f460;
	cvt.rzi.s32.f32 	%r78, %f461;
	add.s32 	%r79, %r19, -1;
	cvt.rn.f32.s32 	%f462, %r79;
	mul.f32 	%f463, %f459, %f462;
	cvt.rzi.s32.f32 	%r80, %f463;
	mul.lo.s32 	%r81, %r80, %r18;
	add.s32 	%r82, %r81, %r78;
	mul.lo.s32 	%r83, %r82, 3;
	cvt.s64.s32 	%rd21, %r83;
	add.s64 	%rd22, %rd8, %rd21;
	ld.u8 	%rs1, [%rd22];
	ld.u8 	%rs2, [%rd22+1];
	ld.u8 	%rs3, [%rd22+2];
	cvt.rn.f32.u16 	%f464, %rs1;
	div.rn.f32 	%f465, %f464, 0f437F0000;
	cvt.rn.f32.u16 	%f466, %rs2;
	div.rn.f32 	%f467, %f466, 0f437F0000;
	cvt.rn.f32.u16 	%f468, %rs3;
	div.rn.f32 	%f469, %f468, 0f437F0000;
	max.f32 	%f470, %f455, 0f00000000;
	min.f32 	%f471, %f470, 0f3F800000;
	mul.f32 	%f472, %f471, %f460;
	cvt.rzi.s32.f32 	%r84, %f472;
	mul.f32 	%f473, %f457, %f462;
	cvt.rzi.s32.f32 	%r85, %f473;
	mad.lo.s32 	%r86, %r85, %r18, %r84;
	mul.lo.s32 	%r87, %r86, 3;
	cvt.s64.s32 	%rd23, %r87;
	add.s64 	%rd24, %rd8, %rd23;
	ld.u8 	%rs4, [%rd24];
	ld.u8 	%rs5, [%rd24+1];
	ld.u8 	%rs6, [%rd24+2];
	cvt.rn.f32.u16 	%f474, %rs4;
	div.rn.f32 	%f475, %f474, 0f437F0000;
	cvt.rn.f32.u16 	%f476, %rs5;
	div.rn.f32 	%f477, %f476, 0f437F0000;
	cvt.rn.f32.u16 	%f478, %rs6;
	div.rn.f32 	%f479, %f478, 0f437F0000;
	add.s32 	%r88, %r81, %r84;
	mul.lo.s32 	%r89, %r88, 3;
	cvt.s64.s32 	%rd25, %r89;
	add.s64 	%rd26, %rd8, %rd25;
	ld.u8 	%rs7, [%rd26];
	ld.u8 	%rs8, [%rd26+1];
	ld.u8 	%rs9, [%rd26+2];
	cvt.rn.f32.u16 	%f480, %rs7;
	div.rn.f32 	%f481, %f480, 0f437F0000;
	cvt.rn.f32.u16 	%f482, %rs8;
	div.rn.f32 	%f483, %f482, 0f437F0000;
	cvt.rn.f32.u16 	%f484, %rs9;
	div.rn.f32 	%f485, %f484, 0f437F0000;
	mul.f32 	%f486, %f445, %f475;
	mul.f32 	%f487, %f445, %f477;
	mul.f32 	%f488, %f445, %f479;
	fma.rn.f32 	%f489, %f465, %f444, %f486;
	fma.rn.f32 	%f490, %f444, %f467, %f487;
	fma.rn.f32 	%f491, %f444, %f469, %f488;
	fma.rn.f32 	%f608, %f446, %f481, %f489;
	fma.rn.f32 	%f607, %f446, %f483, %f490;
	fma.rn.f32 	%f606, %f446, %f485, %f491;
	not.pred 	%p63, %p3;
	@%p63 bra 	$L__BB2_54;
	max.f32 	%f111, %f66, 0f00000000;
	max.f32 	%f112, %f257, 0f00000000;
	max.f32 	%f113, %f258, 0f00000000;
	mul.f32 	%f495, %f112, %f112;
	fma.rn.f32 	%f496, %f111, %f111, %f495;
	fma.rn.f32 	%f497, %f113, %f113, %f496;
	sqrt.rn.f32 	%f114, %f497;
	setp.leu.f32 	%p68, %f114, 0f00000000;
	mov.f32 	%f603, 0f00000000;
	mov.f32 	%f604, %f603;
	mov.f32 	%f605, %f603;
	@%p68 bra 	$L__BB2_53;
	div.rn.f32 	%f603, %f111, %f114;
	div.rn.f32 	%f604, %f112, %f114;
	div.rn.f32 	%f605, %f113, %f114;
$L__BB2_53:
	mul.f32 	%f609, %f609, %f603;
	mul.f32 	%f610, %f70, %f604;
	mul.f32 	%f611, %f71, %f605;
	bra.uni 	$L__BB2_56;
$L__BB2_54:
	setp.gt.f32 	%p64, %f66, %f257;
	setp.gt.f32 	%p65, %f66, %f258;
	and.pred  	%p66, %p64, %p65;
	mov.f32 	%f610, 0f00000000;
	mov.f32 	%f611, %f610;
	@%p66 bra 	$L__BB2_56;
	setp.gt.f32 	%p67, %f257, %f258;
	selp.f32 	%f610, %f70, 0f00000000, %p67;
	selp.f32 	%f611, 0f00000000, %f71, %p67;
	mov.f32 	%f609, 0f00000000;
$L__BB2_56:
	mul.f32 	%f566, %f609, 0fBEC9C19B;
	fma.rn.f32 	%f567, %f610, 0fBF49C19B, %f566;
	fma.rn.f32 	%f568, %f611, 0f3EF21B87, %f567;
	max.f32 	%f569, %f568, 0f00000000;
	mul.f32 	%f570, %f608, %f569;
	mul.f32 	%f571, %f607, %f569;
	mul.f32 	%f572, %f606, %f569;
	mul.f32 	%f612, %f570, 0f437F0000;
	mul.f32 	%f613, %f571, 0f437F0000;
	mul.f32 	%f614, %f572, 0f437F0000;
$L__BB2_57:
	cvt.s64.s32 	%rd29, %r2;
	cvt.rzi.u32.f32 	%r97, %f612;
	cvta.to.global.u64 	%rd30, %rd11;
	add.s64 	%rd31, %rd30, %rd29;
	st.global.u8 	[%rd31], %r97;
	cvt.rzi.u32.f32 	%r98, %f613;
	st.global.u8 	[%rd31+1], %r98;
	cvt.rzi.u32.f32 	%r99, %f614;
	st.global.u8 	[%rd31+2], %r99;
$L__BB2_58:
	ret;
$L__BB2_59:
	fma.rn.f32 	%f577, %f4, %f581, %f577;
	fma.rn.f32 	%f576, %f5, %f581, %f576;
	fma.rn.f32 	%f575, %f6, %f581, %f575;
	add.f32 	%f574, %f574, %f581;
	add.s32 	%r101, %r101, 1;
	setp.eq.s32 	%p24, %r101, 100;
	@%p24 bra 	$L__BB2_21;
	bra.uni 	$L__BB2_3;

}
	// .globl	print_str
.visible .entry print_str(
	.param .u64 .ptr .align 1 print_str_param_0
)
{
	.local .align 8 .b8 	__local_depot3[8];
	.reg .b64 	%SP;
	.reg .b64 	%SPL;
	.reg .b32 	%r<3>;
	.reg .b64 	%rd<6>;

	mov.u64 	%SPL, __local_depot3;
	cvta.local.u64 	%SP, %SPL;
	ld.param.u64 	%rd1, [print_str_param_0];
	add.u64 	%rd2, %SP, 0;
	add.u64 	%rd3, %SPL, 0;
	st.local.u64 	[%rd3], %rd1;
	mov.u64 	%rd4, $str;
	cvta.global.u64 	%rd5, %rd4;
	{ // callseq 0, 0
	.param .b64 param0;
	st.param.b64 	[param0], %rd5;
	.param .b64 param1;
	st.param.b64 	[param1], %rd2;
	.param .b32 retval0;
	call.uni (retval0), 
	vprintf, 
	(
	param0, 
	param1
	);
	ld.param.b32 	%r1, [retval0];
	} // callseq 0
	ret;

}
	// .globl	generate_image
.visible .entry generate_image(
	.param .u32 generate_image_param_0,
	.param .u32 generate_image_param_1,
	.param .u64 .ptr .align 1 generate_image_param_2
)
{
	.reg .pred 	%p<4>;
	.reg .b32 	%r<16>;
	.reg .b64 	%rd<5>;

	ld.param.u32 	%r3, [generate_image_param_0];
	ld.param.u32 	%r4, [generate_image_param_1];
	ld.param.u64 	%rd1, [generate_image_param_2];
	mov.u32 	%r6, %ctaid.x;
	mov.u32 	%r7, %ntid.x;
	mov.u32 	%r8, %tid.x;
	mad.lo.s32 	%r1, %r6, %r7, %r8;
	mov.u32 	%r9, %ctaid.y;
	mov.u32 	%r10, %ntid.y;
	mov.u32 	%r11, %tid.y;
	mad.lo.s32 	%r12, %r9, %r10, %r11;
	setp.ge.s32 	%p1, %r1, %r3;
	setp.ge.s32 	%p2, %r12, %r4;
	or.pred  	%p3, %p1, %p2;
	@%p3 bra 	$L__BB4_2;
	cvta.to.global.u64 	%rd2, %rd1;
	mad.lo.s32 	%r13, %r12, %r3, %r1;
	mul.lo.s32 	%r14, %r13, 3;
	cvt.s64.s32 	%rd3, %r14;
	add.s64 	%rd4, %rd2, %rd3;
	st.global.u8 	[%rd4], %r1;
	st.global.u8 	[%rd4+1], %r12;
	add.s32 	%r15, %r1, %r12;
	st.global.u8 	[%rd4+2], %r15;
$L__BB4_2:
	ret;

}
	// .globl	draw_circle
.visible .entry draw_circle(
	.param .u32 draw_circle_param_0,
	.param .u32 draw_circle_param_1,
	.param .f32 draw_circle_param_2,
	.param .f32 draw_circle_param_3,
	.param .u64 .ptr .align 1 draw_circle_param_4
)
{
	.reg .pred 	%p<5>;
	.reg .b16 	%rs<3>;
	.reg .b32 	%r<15>;
	.reg .b32 	%f<9>;
	.reg .b64 	%rd<5>;

	ld.param.u32 	%r4, [draw_circle_param_0];
	ld.param.u32 	%r5, [draw_circle_param_1];
	ld.param.f32 	%f1, [draw_circle_param_2];
	ld.param.f32 	%f2, [draw_circle_param_3];
	ld.param.u64 	%rd1, [draw_circle_param_4];
	mov.u32 	%r7, %ctaid.x;
	mov.u32 	%r8, %ntid.x;
	mov.u32 	%r9, %tid.x;
	mad.lo.s32 	%r1, %r7, %r8, %r9;
	mov.u32 	%r10, %ctaid.y;
	mov.u32 	%r11, %ntid.y;
	mov.u32 	%r12, %tid.y;
	mad.lo.s32 	%r13, %r10, %r11, %r12;
	setp.ge.s32 	%p1, %r1, %r4;
	setp.ge.s32 	%p2, %r13, %r5;
	or.pred  	%p3, %p1, %p2;
	@%p3 bra 	$L__BB5_3;
	mad.lo.s32 	%r3, %r13, %r4, %r1;
	cvt.rn.f32.s32 	%f3, %r1;
	sub.f32 	%f4, %f3, %f1;
	cvt.rn.f32.u32 	%f5, %r13;
	sub.f32 	%f6, %f5, %f2;
	mul.f32 	%f7, %f6, %f6;
	fma.rn.f32 	%f8, %f4, %f4, %f7;
	setp.gtu.f32 	%p4, %f8, 0f43C80000;
	@%p4 bra 	$L__BB5_3;
	mul.lo.s32 	%r14, %r3, 3;
	cvt.s64.s32 	%rd2, %r14;
	cvta.to.global.u64 	%rd3, %rd1;
	add.s64 	%rd4, %rd3, %rd2;
	mov.b16 	%rs1, 255;
	st.global.u8 	[%rd4], %rs1;
	mov.b16 	%rs2, 0;
	st.global.u8 	[%rd4+1], %rs2;
	st.global.u8 	[%rd4+2], %rs2;
$L__BB5_3:
	ret;

}
	// .globl	generate_rays_test
.visible .entry generate_rays_test(
	.param .u32 generate_rays_test_param_0,
	.param .u32 generate_rays_test_param_1
)
{
	.local .align 8 .b8 	__local_depot6[8];
	.reg .b64 	%SP;
	.reg .b64 	%SPL;
	.reg .pred 	%p<7>;
	.reg .b32 	%r<18>;
	.reg .b64 	%rd<5>;

	mov.u64 	%SPL, __local_depot6;
	cvta.local.u64 	%SP, %SPL;
	ld.param.u32 	%r3, [generate_rays_test_param_0];
	ld.param.u32 	%r5, [generate_rays_test_param_1];
	mov.u32 	%r6, %ctaid.x;
	mov.u32 	%r7, %ntid.x;
	mov.u32 	%r8, %tid.x;
	mad.lo.s32 	%r1, %r6, %r7, %r8;
	mov.u32 	%r9, %ctaid.y;
	mov.u32 	%r10, %ntid.y;
	mov.u32 	%r11, %tid.y;
	mad.lo.s32 	%r12, %r9, %r10, %r11;
	setp.ge.s32 	%p1, %r1, %r3;
	setp.ge.s32 	%p2, %r12, %r5;
	or.pred  	%p3, %p1, %p2;
	@%p3 bra 	$L__BB6_3;
	mul.lo.s32 	%r13, %r12, %r3;
	mul.lo.s32 	%r14, %r5, %r3;
	neg.s32 	%r15, %r1;
	setp.ne.s32 	%p4, %r13, %r15;
	setp.lt.s32 	%p5, %r14, 1;
	or.pred  	%p6, %p4, %p5;
	@%p6 bra 	$L__BB6_3;
	add.u64 	%rd1, %SP, 0;
	add.u64 	%rd2, %SPL, 0;
	st.local.v2.u32 	[%rd2], {%r3, %r5};
	mov.u64 	%rd3, $str$1;
	cvta.global.u64 	%rd4, %rd3;
	{ // callseq 1, 0
	.param .b64 param0;
	st.param.b64 	[param0], %rd4;
	.param .b64 param1;
	st.param.b64 	[param1], %rd1;
	.param .b32 retval0;
	call.uni (retval0), 
	vprintf, 
	(
	param0, 
	param1
	);
	ld.param.b32 	%r16, [retval0];
	} // callseq 1
$L__BB6_3:
	ret;

}
	// .globl	print_curand_state_size
.visible .entry print_curand_state_size()
{
	.local .align 8 .b8 	__local_depot7[8];
	.reg .b64 	%SP;
	.reg .b64 	%SPL;
	.reg .b32 	%r<3>;
	.reg .b64 	%rd<6>;

	mov.u64 	%SPL, __local_depot7;
	cvta.local.u64 	%SP, %SPL;
	add.u64 	%rd1, %SP, 0;
	add.u64 	%rd2, %SPL, 0;
	mov.b64 	%rd3, 48;
	st.local.u64 	[%rd2], %rd3;
	mov.u64 	%rd4, $str$2;
	cvta.global.u64 	%rd5, %rd4;
	{ // callseq 2, 0
	.param .b64 param0;
	st.param.b64 	[param0], %rd5;
	.param .b64 param1;
	st.param.b64 	[param1], %rd1;
	.param .b32 retval0;
	call.uni (retval0), 
	vprintf, 
	(
	param0, 
	param1
	);
	ld.param.b32 	%r1, [retval0];
	} // callseq 2
	ret;

}


// ===== COMPILED SASS (sm_100) =====

	.target	sm_100

	.elftype	@"ET_EXEC"


//--------------------- .note.nv.tkinfo           --------------------------
	.section	.note.nv.tkinfo,"",@"SHT_NOTE"
	.sectionflags	@"SHF_NOTE_NV_TKINFO"
	.tkinfo
        /*0018*/ 	.word	0x00000002
        /*0030*/ 	.string	""
        /*0030*/ 	.string	"ptxas"
        /*0030*/ 	.string	"Cuda compilation tools, release 13.0, V13.0.88"
        /*0030*/ 	.string	"Build cuda_13.0.r13.0/compiler.36424714_0"
        /*0030*/ 	.string	"-arch sm_100 -m 64 "



//--------------------- .note.nv.cuinfo           --------------------------
	.section	.note.nv.cuinfo,"",@"SHT_NOTE"
	.sectionflags	@"SHF_NOTE_NV_CUINFO"
        /*0018*/ 	.short	0x0002
        /*001a*/ 	.short	0x0064
        /*001c*/ 	.short	0x0082
	.zero		2


//--------------------- .nv.info                  --------------------------
	.section	.nv.info,"",@"SHT_CUDA_INFO"
	.align	4


	//----- nvinfo : EIATTR_REGCOUNT
	.align		4
        /*0000*/ 	.byte	0x04, 0x2f
        /*0002*/ 	.short	(.L_13 - .L_12)
	.align		4
.L_12:
        /*0004*/ 	.word	index@(init_random_states)
        /*0008*/ 	.word	0x0000001f


	//----- nvinfo : EIATTR_FRAME_SIZE
	.align		4
.L_13:
        /*000c*/ 	.byte	0x04, 0x11
        /*000e*/ 	.short	(.L_15 - .L_14)
	.align		4
.L_14:
        /*0010*/ 	.word	index@(init_random_states)
        /*0014*/ 	.word	0x00000000


	//----- nvinfo : EIATTR_REGCOUNT
	.align		4
.L_15:
        /*0018*/ 	.byte	0x04, 0x2f
        /*001a*/ 	.short	(.L_17 - .L_16)
	.align		4
.L_16:
        /*001c*/ 	.word	index@(generate_rays)
        /*0020*/ 	.word	0x00000026


	//----- nvinfo : EIATTR_FRAME_SIZE
	.align		4
.L_17:
        /*0024*/ 	.byte	0x04, 0x11
        /*0026*/ 	.short	(.L_19 - .L_18)
	.align		4
.L_18:
        /*0028*/ 	.word	index@($__internal_5_$__cuda_sm3x_div_rn_noftz_f32_slowpath)
        /*002c*/ 	.word	0x00000000


	//----- nvinfo : EIATTR_FRAME_SIZE
	.align		4
.L_19:
        /*0030*/ 	.byte	0x04, 0x11
        /*0032*/ 	.short	(.L_21 - .L_20)
	.align		4
.L_20:
        /*0034*/ 	.word	index@($__internal_4_$__cuda_sm20_sqrt_rn_f32_slowpath)
        /*0038*/ 	.word	0x00000000


	//----- nvinfo : EIATTR_FRAME_SIZE
	.align		4
.L_21:
        /*003c*/ 	.byte	0x04, 0x11
        /*003e*/ 	.short	(.L_23 - .L_22)
	.align		4
.L_22:
        /*0040*/ 	.word	index@($__internal_3_$__cuda_sm20_rcp_rn_f32_slowpath)
        /*0044*/ 	.word	0x00000000


	//----- nvinfo : EIATTR_FRAME_SIZE
	.align		4
.L_23:
        /*0048*/ 	.byte	0x04, 0x11
        /*004a*/ 	.short	(.L_25 - .L_24)
	.align		4
.L_24:
        /*004c*/ 	.word	index@(generate_rays)
        /*0050*/ 	.word	0x00000000


	//----- nvinfo : EIATTR_REGCOUNT
	.align		4
.L_25:
        /*0054*/ 	.byte	0x04, 0x2f
        /*0056*/ 	.short	(.L_27 - .L_26)
	.align		4
.L_26:
        /*0058*/ 	.word	index@(raymarch)
        /*005c*/ 	.word	0x00000025


	//----- nvinfo : EIATTR_FRAME_SIZE
	.align		4
.L_27:
        /*0060*/ 	.byte	0x04, 0x11
        /*0062*/ 	.short	(.L_29 - .L_28)
	.align		4
.L_28:
        /*0064*/ 	.word	index@($__internal_2_$__cuda_sm3x_div_rn_noftz_f32_slowpath)
        /*0068*/ 	.word	0x00000000


	//----- nvinfo : EIATTR_FRAME_SIZE
	.align		4
.L_29:
        /*006c*/ 	.byte	0x04, 0x11
        /*006e*/ 	.short	(.L_31 - .L_30)
	.align		4
.L_30:
        /*0070*/ 	.word	index@($__internal_1_$__cuda_sm20_sqrt_rn_f32_slowpath)
        /*0074*/ 	.word	0x00000000


	//----- nvinfo : EIATTR_FRAME_SIZE
	.align		4
.L_31:
        /*0078*/ 	.byte	0x04, 0x11
        /*007a*/ 	.short	(.L_33 - .L_32)
	.align		4
.L_32:
        /*007c*/ 	.word	index@($__internal_0_$__cuda_sm20_div_rn_f64_full)
        /*0080*/ 	.word	0x00000000


	//----- nvinfo : EIATTR_FRAME_SIZE
	.align		4
.L_33:
        /*0084*/ 	.byte	0x04, 0x11
        /*0086*/ 	.short	(.L_35 - .L_34)
	.align		4
.L_34:
        /*0088*/ 	.word	index@(raymarch)
        /*008c*/ 	.word	0x00000000


	//----- nvinfo : EIATTR_REGCOUNT
	.align		4
.L_35:
        /*0090*/ 	.byte	0x04, 0x2f
        /*0092*/ 	.short	(.L_37 - .L_36)
	.align		4
.L_36:
        /*0094*/ 	.word	index@(print_str)
        /*0098*/ 	.word	0x00000018


	//----- nvinfo : EIATTR_FRAME_SIZE
	.align		4
.L_37:
        /*009c*/ 	.byte	0x04, 0x11
        /*009e*/ 	.short	(.L_39 - .L_38)
	.align		4
.L_38:
        /*00a0*/ 	.word	index@(print_str)
        /*00a4*/ 	.word	0x00000008


	//----- nvinfo : EIATTR_REGCOUNT
	.align		4
.L_39:
        /*00a8*/ 	.byte	0x04, 0x2f
        /*00aa*/ 	.short	(.L_41 - .L_40)
	.align		4
.L_40:
        /*00ac*/ 	.word	index@(generate_image)
        /*00b0*/ 	.word	0x0000000a


	//----- nvinfo : EIATTR_FRAME_SIZE
	.align		4
.L_41:
        /*00b4*/ 	.byte	0x04, 0x11
        /*00b6*/ 	.short	(.L_43 - .L_42)
	.align		4
.L_42:
        /*00b8*/ 	.word	index@(generate_image)
        /*00bc*/ 	.word	0x00000000


	//----- nvinfo : EIATTR_REGCOUNT
	.align		4
.L_43:
        /*00c0*/ 	.byte	0x04, 0x2f
        /*00c2*/ 	.short	(.L_45 - .L_44)
	.align		4
.L_44:
        /*00c4*/ 	.word	index@(draw_circle)
        /*00c8*/ 	.word	0x00000008


	//----- nvinfo : EIATTR_FRAME_SIZE
	.align		4
.L_45:
        /*00cc*/ 	.byte	0x04, 0x11
        /*00ce*/ 	.short	(.L_47 - .L_46)
	.align		4
.L_46:
        /*00d0*/ 	.word	index@(draw_circle)
        /*00d4*/ 	.word	0x00000000


	//----- nvinfo : EIATTR_REGCOUNT
	.align		4
.L_47:
        /*00d8*/ 	.byte	0x04, 0x2f
        /*00da*/ 	.short	(.L_49 - .L_48)
	.align		4
.L_48:
        /*00dc*/ 	.word	index@(generate_rays_test)
        /*00e0*/ 	.word	0x00000018


	//----- nvinfo : EIATTR_FRAME_SIZE
	.align		4
.L_49:
        /*00e4*/ 	.byte	0x04, 0x11
        /*00e6*/ 	.short	(.L_51 - .L_50)
	.align		4
.L_50:
        /*00e8*/ 	.word	index@(generate_rays_test)
        /*00ec*/ 	.word	0x00000008


	//----- nvinfo : EIATTR_REGCOUNT
	.align		4
.L_51:
        /*00f0*/ 	.byte	0x04, 0x2f
        /*00f2*/ 	.short	(.L_53 - .L_52)
	.align		4
.L_52:
        /*00f4*/ 	.word	index@(print_curand_state_size)
        /*00f8*/ 	.word	0x00000018


	//----- nvinfo : EIATTR_FRAME_SIZE
	.align		4
.L_53:
        /*00fc*/ 	.byte	0x04, 0x11
        /*00fe*/ 	.short	(.L_55 - .L_54)
	.align		4
.L_54:
        /*0100*/ 	.word	index@(print_curand_state_size)
        /*0104*/ 	.word	0x00000008


	//----- nvinfo : EIATTR_MIN_STACK_SIZE
	.align		4
.L_55:
        /*0108*/ 	.byte	0x04, 0x12
        /*010a*/ 	.short	(.L_57 - .L_56)
	.align		4
.L_56:
        /*010c*/ 	.word	index@(print_curand_state_size)
        /*0110*/ 	.word	0x00000008


	//----- nvinfo : EIATTR_MIN_STACK_SIZE
	.align		4
.L_57:
        /*0114*/ 	.byte	0x04, 0x12
        /*0116*/ 	.short	(.L_59 - .L_58)
	.align		4
.L_58:
        /*0118*/ 	.word	index@(generate_rays_test)
        /*011c*/ 	.word	0x00000008


	//----- nvinfo : EIATTR_MIN_STACK_SIZE
	.align		4
.L_59:
        /*0120*/ 	.byte	0x04, 0x12
        /*0122*/ 	.short	(.L_61 - .L_60)
	.align		4
.L_60:
        /*0124*/ 	.word	index@(draw_circle)
        /*0128*/ 	.word	0x00000000


	//----- nvinfo : EIATTR_MIN_STACK_SIZE
	.align		4
.L_61:
        /*012c*/ 	.byte	0x04, 0x12
        /*012e*/ 	.short	(.L_63 - .L_62)
	.align		4
.L_62:
        /*0130*/ 	.word	index@(generate_image)
        /*0134*/ 	.word	0x00000000


	//----- nvinfo : EIATTR_MIN_STACK_SIZE
	.align		4
.L_63:
        /*0138*/ 	.byte	0x04, 0x12
        /*013a*/ 	.short	(.L_65 - .L_64)
	.align		4
.L_64:
        /*013c*/ 	.word	index@(print_str)
        /*0140*/ 	.word	0x00000008


	//----- nvinfo : EIATTR_MIN_STACK_SIZE
	.align		4
.L_65:
        /*0144*/ 	.byte	0x04, 0x12
        /*0146*/ 	.short	(.L_67 - .L_66)
	.align		4
.L_66:
        /*0148*/ 	.word	index@(raymarch)
        /*014c*/ 	.word	0x00000000


	//----- nvinfo : EIATTR_MIN_STACK_SIZE
	.align		4
.L_67:
        /*0150*/ 	.byte	0x04, 0x12
        /*0152*/ 	.short	(.L_69 - .L_68)
	.align		4
.L_68:
        /*0154*/ 	.word	index@(generate_rays)
        /*0158*/ 	.word	0x00000000


	//----- nvinfo : EIATTR_MIN_STACK_SIZE
	.align		4
.L_69:
        /*015c*/ 	.byte	0x04, 0x12
        /*015e*/ 	.short	(.L_71 - .L_70)
	.align		4
.L_70:
        /*0160*/ 	.word	index@(init_random_states)
        /*0164*/ 	.word	0x00000000
.L_71:


//--------------------- .nv.compat                --------------------------
	.section	.nv.compat,"",@"SHT_CUDA_COMPAT_INFO"
	.align	4
        /*0000*/ 	.byte	0x02, 0x09, 0x00, 0x00, 0x02, 0x02, 0x01, 0x00, 0x02, 0x05, 0x05, 0x00, 0x03, 0x07, 0x01, 0x01
        /*0010*/ 	.byte	0x02, 0x03, 0x00, 0x00, 0x02, 0x06, 0x01, 0x00, 0x04, 0x0b, 0x08, 0x00, 0x01, 0x00, 0x00, 0x00
        /*0020*/ 	.byte	0x00, 0x00, 0x00, 0x00


//--------------------- .nv.info.print_curand_state_size --------------------------
	.section	.nv.info.print_curand_state_size,"",@"SHT_CUDA_INFO"
	.sectionflags	@""
	.align	4


	//----- nvinfo : EIATTR_CUDA_API_VERSION
	.align		4
        /*0000*/ 	.byte	0x04, 0x37
        /*0002*/ 	.short	(.L_73 - .L_72)
.L_72:
        /*0004*/ 	.word	0x00000082


	//----- nvinfo : EIATTR_SPARSE_MMA_MASK
	.align		4
.L_73:
        /*0008*/ 	.byte	0x03, 0x50
        /*000a*/ 	.short	0x0000


	//----- nvinfo : EIATTR_MAXREG_COUNT
	.align		4
        /*000c*/ 	.byte	0x03, 0x1b
        /*000e*/ 	.short	0x00ff


	//----- nvinfo : EIATTR_EXTERNS
	.align		4
        /*0010*/ 	.byte	0x04, 0x0f
        /*0012*/ 	.short	(.L_75 - .L_74)


	//   ....[0]....
	.align		4
.L_74:
        /*0014*/ 	.word	index@(vprintf)


	//----- nvinfo : EIATTR_MERCURY_ISA_VERSION
	.align		4
.L_75:
        /*0018*/ 	.byte	0x03, 0x5f
        /*001a*/ 	.short	0x0101


	//----- nvinfo : EIATTR_VRC_CTA_INIT_COUNT
	.align		4
        /*001c*/ 	.byte	0x02, 0x4a
	.zero		1
	.zero		1


	//----- nvinfo : EIATTR_SYSCALL_OFFSETS
	.align		4
        /*0020*/ 	.byte	0x04, 0x46
        /*0022*/ 	.short	(.L_77 - .L_76)


	//   ....[0]....
.L_76:
        /*0024*/ 	.word	0x000000f0


	//----- nvinfo : EIATTR_EXIT_INSTR_OFFSETS
	.align		4
.L_77:
        /*0028*/ 	.byte	0x04, 0x1c
        /*002a*/ 	.short	(.L_79 - .L_78)


	//   ....[0]....
.L_78:
        /*002c*/ 	.word	0x00000100


	//----- nvinfo : EIATTR_SW_WAR
	.align		4
.L_79:
        /*0030*/ 	.byte	0x04, 0x36
        /*0032*/ 	.short	(.L_81 - .L_80)
.L_80:
        /*0034*/ 	.word	0x00000008
.L_81:


//--------------------- .nv.info.generate_rays_test --------------------------
	.section	.nv.info.generate_rays_test,"",@"SHT_CUDA_INFO"
	.sectionflags	@""
	.align	4


	//----- nvinfo : EIATTR_CUDA_API_VERSION
	.align		4
        /*0000*/ 	.byte	0x04, 0x37
        /*0002*/ 	.short	(.L_83 - .L_82)
.L_82:
        /*0004*/ 	.word	0x00000082


	//----- nvinfo : EIATTR_KPARAM_INFO
	.align		4
.L_83:
        /*0008*/ 	.byte	0x04, 0x17
        /*000a*/ 	.short	(.L_85 - .L_84)
.L_84:
        /*000c*/ 	.word	0x00000000
        /*0010*/ 	.short	0x0001
        /*0012*/ 	.short	0x0004
        /*0014*/ 	.byte	0x00, 0xf0, 0x11, 0x00


	//----- nvinfo : EIATTR_KPARAM_INFO
	.align		4
.L_85:
        /*0018*/ 	.byte	0x04, 0x17
        /*001a*/ 	.short	(.L_87 - .L_86)
.L_86:
        /*001c*/ 	.word	0x00000000
        /*0020*/ 	.short	0x0000
        /*0022*/ 	.short	0x0000
        /*0024*/ 	.byte	0x00, 0xf0, 0x11, 0x00


	//----- nvinfo : EIATTR_SPARSE_MMA_MASK
	.align		4
.L_87:
        /*0028*/ 	.byte	0x03, 0x50
        /*002a*/ 	.short	0x0000


	//----- nvinfo : EIATTR_MAXREG_COUNT
	.align		4
        /*002c*/ 	.byte	0x03, 0x1b
        /*002e*/ 	.short	0x00ff


	//----- nvinfo : EIATTR_EXTERNS
	.align		4
        /*0030*/ 	.byte	0x04, 0x0f
        /*0032*/ 	.short	(.L_89 - .L_88)


	//   ....[0]....
	.align		4
.L_88:
        /*0034*/ 	.word	index@(vprintf)


	//----- nvinfo : EIATTR_MERCURY_ISA_VERSION
	.align		4
.L_89:
        /*0038*/ 	.byte	0x03, 0x5f
        /*003a*/ 	.short	0x0101


	//----- nvinfo : EIATTR_VRC_CTA_INIT_COUNT
	.align		4
        /*003c*/ 	.byte	0x02, 0x4a
	.zero		1
	.zero		1


	//----- nvinfo : EIATTR_SYSCALL_OFFSETS
	.align		4
        /*0040*/ 	.byte	0x04, 0x46
        /*0042*/ 	.short	(.L_91 - .L_90)


	//   ....[0]....
.L_90:
        /*0044*/ 	.word	0x000001f0


	//----- nvinfo : EIATTR_EXIT_INSTR_OFFSETS
	.align		4
.L_91:
        /*0048*/ 	.byte	0x04, 0x1c
        /*004a*/ 	.short	(.L_93 - .L_92)


	//   ....[0]....
.L_92:
        /*004c*/ 	.word	0x00000110


	//   ....[1]....
        /*0050*/ 	.word	0x00000170


	//   ....[2]....
        /*0054*/ 	.word	0x00000200


	//----- nvinfo : EIATTR_CRS_STACK_SIZE
	.align		4
.L_93:
        /*0058*/ 	.byte	0x04, 0x1e
        /*005a*/ 	.short	(.L_95 - .L_94)
.L_94:
        /*005c*/ 	.word	0x00000000


	//----- nvinfo : EIATTR_CBANK_PARAM_SIZE
	.align		4
.L_95:
        /*0060*/ 	.byte	0x03, 0x19
        /*0062*/ 	.short	0x0008


	//----- nvinfo : EIATTR_PARAM_CBANK
	.align		4
        /*0064*/ 	.byte	0x04, 0x0a
        /*0066*/ 	.short	(.L_97 - .L_96)
	.align		4
.L_96:
        /*0068*/ 	.word	index@(.nv.constant0.generate_rays_test)
        /*006c*/ 	.short	0x0380
        /*006e*/ 	.short	0x0008


	//----- nvinfo : EIATTR_SW_WAR
	.align		4
.L_97:
        /*0070*/ 	.byte	0x04, 0x36
        /*0072*/ 	.short	(.L_99 - .L_98)
.L_98:
        /*0074*/ 	.word	0x00000008
.L_99:


//--------------------- .nv.info.draw_circle      --------------------------
	.section	.nv.info.draw_circle,"",@"SHT_CUDA_INFO"
	.sectionflags	@""
	.align	4


	//----- nvinfo : EIATTR_CUDA_API_VERSION
	.align		4
        /*0000*/ 	.byte	0x04, 0x37
        /*0002*/ 	.short	(.L_101 - .L_100)
.L_100:
        /*0004*/ 	.word	0x00000082


	//----- nvinfo : EIATTR_KPARAM_INFO
	.align		4
.L_101:
        /*0008*/ 	.byte	0x04, 0x17
        /*000a*/ 	.short	(.L_103 - .L_102)
.L_102:
        /*000c*/ 	.word	0x00000000
        /*0010*/ 	.short	0x0004
        /*0012*/ 	.short	0x0010
        /*0014*/ 	.byte	0x00, 0xf5, 0x21, 0x00


	//----- nvinfo : EIATTR_KPARAM_INFO
	.align		4
.L_103:
        /*0018*/ 	.byte	0x04, 0x17
        /*001a*/ 	.short	(.L_105 - .L_104)
.L_104:
        /*001c*/ 	.word	0x00000000
        /*0020*/ 	.short	0x0003
        /*0022*/ 	.short	0x000c
        /*0024*/ 	.byte	0x00, 0xf0, 0x11, 0x00


	//----- nvinfo : EIATTR_KPARAM_INFO
	.align		4
.L_105:
        /*0028*/ 	.byte	0x04, 0x17
        /*002a*/ 	.short	(.L_107 - .L_106)
.L_106:
        /*002c*/ 	.word	0x00000000
        /*0030*/ 	.short	0x0002
        /*0032*/ 	.short	0x0008
        /*0034*/ 	.byte	0x00, 0xf0, 0x11, 0x00


	//----- nvinfo : EIATTR_KPARAM_INFO
	.align		4
.L_107:
        /*0038*/ 	.byte	0x04, 0x17
        /*003a*/ 	.short	(.L_109 - .L_108)
.L_108:
        /*003c*/ 	.word	0x00000000
        /*0040*/ 	.short	0x0001
        /*0042*/ 	.short	0x0004
        /*0044*/ 	.byte	0x00, 0xf0, 0x11, 0x00


	//----- nvinfo : EIATTR_KPARAM_INFO
	.align		4
.L_109:
        /*0048*/ 	.byte	0x04, 0x17
        /*004a*/ 	.short	(.L_111 - .L_110)
.L_110:
        /*004c*/ 	.word	0x00000000
        /*0050*/ 	.short	0x0000
        /*0052*/ 	.short	0x0000
        /*0054*/ 	.byte	0x00, 0xf0, 0x11, 0x00


	//----- nvinfo : EIATTR_SPARSE_MMA_MASK
	.align		4
.L_111:
        /*0058*/ 	.byte	0x03, 0x50
        /*005a*/ 	.short	0x0000


	//----- nvinfo : EIATTR_MAXREG_COUNT
	.align		4
        /*005c*/ 	.byte	0x03, 0x1b
        /*005e*/ 	.short	0x00ff


	//----- nvinfo : EIATTR_MERCURY_ISA_VERSION
	.align		4
        /*0060*/ 	.byte	0x03, 0x5f
        /*0062*/ 	.short	0x0101


	//----- nvinfo : EIATTR_VRC_CTA_INIT_COUNT
	.align		4
        /*0064*/ 	.byte	0x02, 0x4a
	.zero		1
	.zero		1


	//----- nvinfo : EIATTR_EXIT_INSTR_OFFSETS
	.align		4
        /*0068*/ 	.byte	0x04, 0x1c
        /*006a*/ 	.short	(.L_113 - .L_112)


	//   ....[0]....
.L_112:
        /*006c*/ 	.word	0x000000c0


	//   ....[1]....
        /*0070*/ 	.word	0x00000160


	//   ....[2]....
        /*0074*/ 	.word	0x00000210


	//----- nvinfo : EIATTR_CBANK_PARAM_SIZE
	.align		4
.L_113:
        /*0078*/ 	.byte	0x03, 0x19
        /*007a*/ 	.short	0x0018


	//----- nvinfo : EIATTR_PARAM_CBANK
	.align		4
        /*007c*/ 	.byte	0x04, 0x0a
        /*007e*/ 	.short	(.L_115 - .L_114)
	.align		4
.L_114:
        /*0080*/ 	.word	index@(.nv.constant0.draw_circle)
        /*0084*/ 	.short	0x0380
        /*0086*/ 	.short	0x0018


	//----- nvinfo : EIATTR_SW_WAR
	.align		4
.L_115:
        /*0088*/ 	.byte	0x04, 0x36
        /*008a*/ 	.short	(.L_117 - .L_116)
.L_116:
        /*008c*/ 	.word	0x00000008
.L_117:


//--------------------- .nv.info.generate_image   --------------------------
	.section	.nv.info.generate_image,"",@"SHT_CUDA_INFO"
	.sectionflags	@""
	.align	4


	//----- nvinfo : EIATTR_CUDA_API_VERSION
	.align		4
        /*0000*/ 	.byte	0x04, 0x37
        /*0002*/ 	.short	(.L_119 - .L_118)
.L_118:
        /*0004*/ 	.word	0x00000082


	//----- nvinfo : EIATTR_KPARAM_INFO
	.align		4
.L_119:
        /*0008*/ 	.byte	0x04, 0x17
        /*000a*/ 	.short	(.L_121 - .L_120)
.L_120:
        /*000c*/ 	.word	0x00000000
        /*0010*/ 	.short	0x0002
        /*0012*/ 	.short	0x0008
        /*0014*/ 	.byte	0x00, 0xf5, 0x21, 0x00


	//----- nvinfo : EIATTR_KPARAM_INFO
	.align		4
.L_121:
        /*0018*/ 	.byte	0x04, 0x17
        /*001a*/ 	.short	(.L_123 - .L_122)
.L_122:
        /*001c*/ 	.word	0x00000000
        /*0020*/ 	.short	0x0001
        /*0022*/ 	.short	0x0004
        /*0024*/ 	.byte	0x00, 0xf0, 0x11, 0x00


	//----- nvinfo : EIATTR_KPARAM_INFO
	.align		4
.L_123:
        /*0028*/ 	.byte	0x04, 0x17
        /*002a*/ 	.short	(.L_125 - .L_124)
.L_124:
        /*002c*/ 	.word	0x00000000
        /*0030*/ 	.short	0x0000
        /*0032*/ 	.short	0x0000
        /*0034*/ 	.byte	0x00, 0xf0, 0x11, 0x00


	//----- nvinfo : EIATTR_SPARSE_MMA_MASK
	.align		4
.L_125:
        /*0038*/ 	.byte	0x03, 0x50
        /*003a*/ 	.short	0x0000


	//----- nvinfo : EIATTR_MAXREG_COUNT
	.align		4
        /*003c*/ 	.byte	0x03, 0x1b
        /*003e*/ 	.short	0x00ff


	//----- nvinfo : EIATTR_MERCURY_ISA_VERSION
	.align		4
        /*0040*/ 	.byte	0x03, 0x5f
        /*0042*/ 	.short	0x0101


	//----- nvinfo : EIATTR_VRC_CTA_INIT_COUNT
	.align		4
        /*0044*/ 	.byte	0x02, 0x4a
	.zero		1
	.zero		1


	//----- nvinfo : EIATTR_EXIT_INSTR_OFFSETS
	.align		4
        /*0048*/ 	.byte	0x04, 0x1c
        /*004a*/ 	.short	(.L_127 - .L_126)


	//   ....[0]....
.L_126:
        /*004c*/ 	.word	0x000000c0


	//   ....[1]....
        /*0050*/ 	.word	0x00000170


	//----- nvinfo : EIATTR_CBANK_PARAM_SIZE
	.align		4
.L_127:
        /*0054*/ 	.byte	0x03, 0x19
        /*0056*/ 	.short	0x0010


	//----- nvinfo : EIATTR_PARAM_CBANK
	.align		4
        /*0058*/ 	.byte	0x04, 0x0a
        /*005a*/ 	.short	(.L_129 - .L_128)
	.align		4
.L_128:
        /*005c*/ 	.word	index@(.nv.constant0.generate_image)
        /*0060*/ 	.short	0x0380
        /*0062*/ 	.short	0x0010


	//----- nvinfo : EIATTR_SW_WAR
	.align		4
.L_129:
        /*0064*/ 	.byte	0x04, 0x36
        /*0066*/ 	.short	(.L_131 - .L_130)
.L_130:
        /*0068*/ 	.word	0x00000008
.L_131:


//--------------------- .nv.info.print_str        --------------------------
	.section	.nv.info.print_str,"",@"SHT_CUDA_INFO"
	.sectionflags	@""
	.align	4


	//----- nvinfo : EIATTR_CUDA_API_VERSION
	.align		4
        /*0000*/ 	.byte	0x04, 0x37
        /*0002*/ 	.short	(.L_133 - .L_132)
.L_132:
        /*0004*/ 	.word	0x00000082


	//----- nvinfo : EIATTR_KPARAM_INFO
	.align		4
.L_133:
        /*0008*/ 	.byte	0x04, 0x17
        /*000a*/ 	.short	(.L_135 - .L_134)
.L_134:
        /*000c*/ 	.word	0x00000000
        /*0010*/ 	.short	0x0000
        /*0012*/ 	.short	0x0000
        /*0014*/ 	.byte	0x00, 0xf5, 0x21, 0x00


	//----- nvinfo : EIATTR_SPARSE_MMA_MASK
	.align		4
.L_135:
        /*0018*/ 	.byte	0x03, 0x50
        /*001a*/ 	.short	0x0000


	//----- nvinfo : EIATTR_MAXREG_COUNT
	.align		4
        /*001c*/ 	.byte	0x03, 0x1b
        /*001e*/ 	.short	0x00ff


	//----- nvinfo : EIATTR_EXTERNS
	.align		4
        /*0020*/ 	.byte	0x04, 0x0f
        /*0022*/ 	.short	(.L_137 - .L_136)


	//   ....[0]....
	.align		4
.L_136:
        /*0024*/ 	.word	index@(vprintf)


	//----- nvinfo : EIATTR_MERCURY_ISA_VERSION
	.align		4
.L_137:
        /*0028*/ 	.byte	0x03, 0x5f
        /*002a*/ 	.short	0x0101


	//----- nvinfo : EIATTR_VRC_CTA_INIT_COUNT
	.align		4
        /*002c*/ 	.byte	0x02, 0x4a
	.zero		1
	.zero		1


	//----- nvinfo : EIATTR_SYSCALL_OFFSETS
	.align		4
        /*0030*/ 	.byte	0x04, 0x46
        /*0032*/ 	.short	(.L_139 - .L_138)


	//   ....[0]....
.L_138:
        /*0034*/ 	.word	0x000000e0


	//----- nvinfo : EIATTR_EXIT_INSTR_OFFSETS
	.align		4
.L_139:
        /*0038*/ 	.byte	0x04, 0x1c
        /*003a*/ 	.short	(.L_141 - .L_140)


	//   ....[0]....
.L_140:
        /*003c*/ 	.word	0x000000f0


	//----- nvinfo : EIATTR_CBANK_PARAM_SIZE
	.align		4
.L_141:
        /*0040*/ 	.byte	0x03, 0x19
        /*0042*/ 	.short	0x0008


	//----- nvinfo : EIATTR_PARAM_CBANK
	.align		4
        /*0044*/ 	.byte	0x04, 0x0a
        /*0046*/ 	.short	(.L_143 - .L_142)
	.align		4
.L_142:
        /*0048*/ 	.word	index@(.nv.constant0.print_str)
        /*004c*/ 	.short	0x0380
        /*004e*/ 	.short	0x0008


	//----- nvinfo : EIATTR_SW_WAR
	.align		4
.L_143:
        /*0050*/ 	.byte	0x04, 0x36
        /*0052*/ 	.short	(.L_145 - .L_144)
.L_144:
        /*0054*/ 	.word	0x00000008
.L_145:


//--------------------- .nv.info.raymarch         --------------------------
	.section	.nv.info.raymarch,"",@"SHT_CUDA_INFO"
	.sectionflags	@""
	.align	4


	//----- nvinfo : EIATTR_CUDA_API_VERSION
	.align		4
        /*0000*/ 	.byte	0x04, 0x37
        /*0002*/ 	.short	(.L_147 - .L_146)
.L_146:
        /*0004*/ 	.word	0x00000082


	//----- nvinfo : EIATTR_KPARAM_INFO
	.align		4
.L_147:
        /*0008*/ 	.byte	0x04, 0x17
        /*000a*/ 	.short	(.L_149 - .L_148)
.L_148:
        /*000c*/ 	.word	0x00000000
        /*0010*/ 	.short	0x0006
        /*0012*/ 	.short	0x0028
        /*0014*/ 	.byte	0x00, 0xf5, 0x21, 0x00


	//----- nvinfo : EIATTR_KPARAM_INFO
	.align		4
.L_149:
        /*0018*/ 	.byte	0x04, 0x17
        /*001a*/ 	.short	(.L_151 - .L_150)
.L_150:
        /*001c*/ 	.word	0x00000000
        /*0020*/ 	.short	0x0005
        /*0022*/ 	.short	0x0020
        /*0024*/ 	.byte	0x00, 0xf0, 0x11, 0x00


	//----- nvinfo : EIATTR_KPARAM_INFO
	.align		4
.L_151:
        /*0028*/ 	.byte	0x04, 0x17
        /*002a*/ 	.short	(.L_153 - .L_152)
.L_152:
        /*002c*/ 	.word	0x00000000
        /*0030*/ 	.short	0x0004
        /*0032*/ 	.short	0x0018
        /*0034*/ 	.byte	0x00, 0xf5, 0x21, 0x00


	//----- nvinfo : EIATTR_KPARAM_INFO
	.align		4
.L_153:
        /*0038*/ 	.byte	0x04, 0x17
        /*003a*/ 	.short	(.L_155 - .L_154)
.L_154:
        /*003c*/ 	.word	0x00000000
        /*0040*/ 	.short	0x0003
        /*0042*/ 	.short	0x0010
        /*0044*/ 	.byte	0x00, 0xf5, 0x21, 0x00


	//----- nvinfo : EIATTR_KPARAM_INFO
	.align		4
.L_155:
        /*0048*/ 	.byte	0x04, 0x17
        /*004a*/ 	.short	(.L_157 - .L_156)
.L_156:
        /*004c*/ 	.word	0x00000000
        /*0050*/ 	.short	0x0002
        /*0052*/ 	.short	0x0008
        /*0054*/ 	.byte	0x00, 0xf5, 0x21, 0x00


	//----- nvinfo : EIATTR_KPARAM_INFO
	.align		4
.L_157:
        /*0058*/ 	.byte	0x04, 0x17
        /*005a*/ 	.short	(.L_159 - .L_158)
.L_158:
        /*005c*/ 	.word	0x00000000
        /*0060*/ 	.short	0x0001
        /*0062*/ 	.short	0x0004
        /*0064*/ 	.byte	0x00, 0xf0, 0x11, 0x00


	//----- nvinfo : EIATTR_KPARAM_INFO
	.align		4
.L_159:
        /*0068*/ 	.byte	0x04, 0x17
        /*006a*/ 	.short	(.L_161 - .L_160)
.L_160:
        /*006c*/ 	.word	0x00000000
        /*0070*/ 	.short	0x0000
        /*0072*/ 	.short	0x0000
        /*0074*/ 	.byte	0x00, 0xf0, 0x11, 0x00


	//----- nvinfo : EIATTR_SPARSE_MMA_MASK
	.align		4
.L_161:
        /*0078*/ 	.byte	0x03, 0x50
        /*007a*/ 	.short	0x0000


	//----- nvinfo : EIATTR_MAXREG_COUNT
	.align		4
        /*007c*/ 	.byte	0x03, 0x1b
        /*007e*/ 	.short	0x00ff


	//----- nvinfo : EIATTR_MERCURY_ISA_VERSION
	.align		4
        /*0080*/ 	.byte	0x03, 0x5f
        /*0082*/ 	.short	0x0101


	//----- nvinfo : EIATTR_VRC_CTA_INIT_COUNT
	.align		4
        /*0084*/ 	.byte	0x02, 0x4a
	.zero		1
	.zero		1


	//----- nvinfo : EIATTR_EXIT_INSTR_OFFSETS
	.align		4
        /*0088*/ 	.byte	0x04, 0x1c
        /*008a*/ 	.short	(.L_163 - .L_162)


	//   ....[0]....
.L_162:
        /*008c*/ 	.word	0x000000d0


	//   ....[1]....
        /*0090*/ 	.word	0x00005260


	//----- nvinfo : EIATTR_CRS_STACK_SIZE
	.align		4
.L_163:
        /*0094*/ 	.byte	0x04, 0x1e
        /*0096*/ 	.short	(.L_165 - .L_164)
.L_164:
        /*0098*/ 	.word	0x00000000


	//----- nvinfo : EIATTR_CBANK_PARAM_SIZE
	.align		4
.L_165:
        /*009c*/ 	.byte	0x03, 0x19
        /*009e*/ 	.short	0x0030


	//----- nvinfo : EIATTR_PARAM_CBANK
	.align		4
        /*00a0*/ 	.byte	0x04, 0x0a
        /*00a2*/ 	.short	(.L_167 - .L_166)
	.align		4
.L_166:
        /*00a4*/ 	.word	index@(.nv.constant0.raymarch)
        /*00a8*/ 	.short	0x0380
        /*00aa*/ 	.short	0x0030


	//----- nvinfo : EIATTR_SW_WAR
	.align		4
.L_167:
        /*00ac*/ 	.byte	0x04, 0x36
        /*00ae*/ 	.short	(.L_169 - .L_168)
.L_168:
        /*00b0*/ 	.word	0x00000008
.L_169:


//--------------------- .nv.info.generate_rays    --------------------------
	.section	.nv.info.generate_rays,"",@"SHT_CUDA_INFO"
	.sectionflags	@""
	.align	4


	//----- nvinfo : EIATTR_CUDA_API_VERSION
	.align		4
        /*0000*/ 	.byte	0x04, 0x37
        /*0002*/ 	.short	(.L_171 - .L_170)
.L_170:
        /*0004*/ 	.word	0x00000082


	//----- nvinfo : EIATTR_KPARAM_INFO
	.align		4
.L_171:
        /*0008*/ 	.byte	0x04, 0x17
        /*000a*/ 	.short	(.L_173 - .L_172)
.L_172:
        /*000c*/ 	.word	0x00000000
        /*0010*/ 	.short	0x0005
        /*0012*/ 	.short	0x0020
        /*0014*/ 	.byte	0x00, 0xf5, 0x21, 0x00


	//----- nvinfo : EIATTR_KPARAM_INFO
	.align		4
.L_173:
        /*0018*/ 	.byte	0x04, 0x17
        /*001a*/ 	.short	(.L_175 - .L_174)
.L_174:
        /*001c*/ 	.word	0x00000000
        /*0020*/ 	.short	0x0004
        /*0022*/ 	.short	0x0018
        /*0024*/ 	.byte	0x00, 0xf5, 0x21, 0x00


	//----- nvinfo : EIATTR_KPARAM_INFO
	.align		4
.L_175:
        /*0028*/ 	.byte	0x04, 0x17
        /*002a*/ 	.short	(.L_177 - .L_176)
.L_176:
        /*002c*/ 	.word	0x00000000
        /*0030*/ 	.short	0x0003
        /*0032*/ 	.short	0x0010
        /*0034*/ 	.byte	0x00, 0xf5, 0x21, 0x00


	//----- nvinfo : EIATTR_KPARAM_INFO
	.align		4
.L_177:
        /*0038*/ 	.byte	0x04, 0x17
        /*003a*/ 	.short	(.L_179 - .L_178)
.L_178:
        /*003c*/ 	.word	0x00000000
        /*0040*/ 	.short	0x0002
        /*0042*/ 	.short	0x0008
        /*0044*/ 	.byte	0x00, 0xf5, 0x21, 0x00


	//----- nvinfo : EIATTR_KPARAM_INFO
	.align		4
.L_179:
        /*0048*/ 	.byte	0x04, 0x17
        /*004a*/ 	.short	(.L_181 - .L_180)
.L_180:
        /*004c*/ 	.word	0x00000000
        /*0050*/ 	.short	0x0001
        /*0052*/ 	.short	0x0004
        /*0054*/ 	.byte	0x00, 0xf0, 0x11, 0x00


	//----- nvinfo : EIATTR_KPARAM_INFO
	.align		4
.L_181:
        /*0058*/ 	.byte	0x04, 0x17
        /*005a*/ 	.short	(.L_183 - .L_182)
.L_182:
        /*005c*/ 	.word	0x00000000
        /*0060*/ 	.short	0x0000
        /*0062*/ 	.short	0x0000
        /*0064*/ 	.byte	0x00, 0xf0, 0x11, 0x00


	//----- nvinfo : EIATTR_SPARSE_MMA_MASK
	.align		4
.L_183:
        /*0068*/ 	.byte	0x03, 0x50
        /*006a*/ 	.short	0x0000


	//----- nvinfo : EIATTR_MAXREG_COUNT
	.align		4
        /*006c*/ 	.byte	0x03, 0x1b
        /*006e*/ 	.short	0x00ff


	//----- nvinfo : EIATTR_MERCURY_ISA_VERSION
	.align		4
        /*0070*/ 	.byte	0x03, 0x5f
        /*0072*/ 	.short	0x0101


	//----- nvinfo : EIATTR_VRC_CTA_INIT_COUNT
	.align		4
        /*0074*/ 	.byte	0x02, 0x4a
	.zero		1
	.zero		1


	//----- nvinfo : EIATTR_EXIT_INSTR_OFFSETS
	.align		4
        /*0078*/ 	.byte	0x04, 0x1c
        /*007a*/ 	.short	(.L_185 - .L_184)


	//   ....[0]....
.L_184:
        /*007c*/ 	.word	0x000000c0


	//   ....[1]....
        /*0080*/ 	.word	0x000016e0


	//----- nvinfo : EIATTR_CRS_STACK_SIZE
	.align		4
.L_185:
        /*0084*/ 	.byte	0x04, 0x1e
        /*0086*/ 	.short	(.L_187 - .L_186)
.L_186:
        /*0088*/ 	.word	0x00000000


	//----- nvinfo : EIATTR_CBANK_PARAM_SIZE
	.align		4
.L_187:
        /*008c*/ 	.byte	0x03, 0x19
        /*008e*/ 	.short	0x0028


	//----- nvinfo : EIATTR_PARAM_CBANK
	.align		4
        /*0090*/ 	.byte	0x04, 0x0a
        /*0092*/ 	.short	(.L_189 - .L_188)
	.align		4
.L_188:
        /*0094*/ 	.word	index@(.nv.constant0.generate_rays)
        /*0098*/ 	.short	0x0380
        /*009a*/ 	.short	0x0028


	//----- nvinfo : EIATTR_SW_WAR
	.align		4
.L_189:
        /*009c*/ 	.byte	0x04, 0x36
        /*009e*/ 	.short	(.L_191 - .L_190)
.L_190:
        /*00a0*/ 	.word	0x00000008
.L_191:


//--------------------- .nv.info.init_random_states --------------------------
	.section	.nv.info.init_random_states,"",@"SHT_CUDA_INFO"
	.sectionflags	@""
	.align	4


	//----- nvinfo : EIATTR_CUDA_API_VERSION
	.align		4
        /*0000*/ 	.byte	0x04, 0x37
        /*0002*/ 	.short	(.L_193 - .L_192)
.L_192:
        /*0004*/ 	.word	0x00000082


	//----- nvinfo : EIATTR_KPARAM_INFO
	.align		4
.L_193:
        /*0008*/ 	.byte	0x04, 0x17
        /*000a*/ 	.short	(.L_195 - .L_194)
.L_194:
        /*000c*/ 	.word	0x00000000
        /*0010*/ 	.short	0x0003
        /*0012*/ 	.short	0x0010
        /*0014*/ 	.byte	0x00, 0xf0, 0x11, 0x00


	//----- nvinfo : EIATTR_KPARAM_INFO
	.align		4
.L_195:
        /*0018*/ 	.byte	0x04, 0x17
        /*001a*/ 	.short	(.L_197 - .L_196)
.L_196:
        /*001c*/ 	.word	0x00000000
        /*0020*/ 	.short	0x0002
        /*0022*/ 	.short	0x000c
        /*0024*/ 	.byte	0x00, 0xf0, 0x11, 0x00


	//----- nvinfo : EIATTR_KPARAM_INFO
	.align		4
.L_197:
        /*0028*/ 	.byte	0x04, 0x17
        /*002a*/ 	.short	(.L_199 - .L_198)
.L_198:
        /*002c*/ 	.word	0x00000000
        /*0030*/ 	.short	0x0001
        /*0032*/ 	.short	0x0008
        /*0034*/ 	.byte	0x00, 0xf0, 0x11, 0x00


	//----- nvinfo : EIATTR_KPARAM_INFO
	.align		4
.L_199:
        /*0038*/ 	.byte	0x04, 0x17
        /*003a*/ 	.short	(.L_201 - .L_200)
.L_200:
        /*003c*/ 	.word	0x00000000
        /*0040*/ 	.short	0x0000
        /*0042*/ 	.short	0x0000
        /*0044*/ 	.byte	0x00, 0xf5, 0x21, 0x00


	//----- nvinfo : EIATTR_SPARSE_MMA_MASK
	.align		4
.L_201:
        /*0048*/ 	.byte	0x03, 0x50
        /*004a*/ 	.short	0x0000


	//----- nvinfo : EIATTR_MAXREG_COUNT
	.align		4
        /*004c*/ 	.byte	0x03, 0x1b
        /*004e*/ 	.short	0x00ff


	//----- nvinfo : EIATTR_MERCURY_ISA_VERSION
	.align		4
        /*0050*/ 	.byte	0x03, 0x5f
        /*0052*/ 	.short	0x0101


	//----- nvinfo : EIATTR_VRC_CTA_INIT_COUNT
	.align		4
        /*0054*/ 	.byte	0x02, 0x4a
	.zero		1
	.zero		1


	//----- nvinfo : EIATTR_EXIT_INSTR_OFFSETS
	.align		4
        /*0058*/ 	.byte	0x04, 0x1c
        /*005a*/ 	.short	(.L_203 - .L_202)


	//   ....[0]....
.L_202:
        /*005c*/ 	.word	0x000000d0


	//   ....[1]....
        /*0060*/ 	.word	0x00000f40


	//----- nvinfo : EIATTR_CRS_STACK_SIZE
	.align		4
.L_203:
        /*0064*/ 	.byte	0x04, 0x1e
        /*0066*/ 	.short	(.L_205 - .L_204)
.L_204:
        /*0068*/ 	.word	0x00000000


	//----- nvinfo : EIATTR_CBANK_PARAM_SIZE
	.align		4
.L_205:
        /*006c*/ 	.byte	0x03, 0x19
        /*006e*/ 	.short	0x0014


	//----- nvinfo : EIATTR_PARAM_CBANK
	.align		4
        /*0070*/ 	.byte	0x04, 0x0a
        /*0072*/ 	.short	(.L_207 - .L_206)
	.align		4
.L_206:
        /*0074*/ 	.word	index@(.nv.constant0.init_random_states)
        /*0078*/ 	.short	0x0380
        /*007a*/ 	.short	0x0014


	//----- nvinfo : EIATTR_SW_WAR
	.align		4
.L_207:
        /*007c*/ 	.byte	0x04, 0x36
        /*007e*/ 	.short	(.L_209 - .L_208)
.L_208:
        /*0080*/ 	.word	0x00000008
.L_209:


//--------------------- .nv.callgraph             --------------------------
	.section	.nv.callgraph,"",@"SHT_CUDA_CALLGRAPH"
	.align	4
	.sectionentsize	8
	.align		4
        /*0000*/ 	.word	0x00000000
	.align		4
        /*0004*/ 	.word	0xffffffff
	.align		4
        /*0008*/ 	.word	index@(print_curand_state_size)
	.align		4
        /*000c*/ 	.word	index@(vprintf)
	.align		4
        /*0010*/ 	.word	index@(generate_rays_test)
	.align		4
        /*0014*/ 	.word	index@(vprintf)
	.align		4
        /*0018*/ 	.word	index@(print_str)
	.align		4
        /*001c*/ 	.word	index@(vprintf)
	.align		4
        /*0020*/ 	.word	0x00000000
	.align		4
        /*0024*/ 	.word	0xfffffffe
	.align		4
        /*0028*/ 	.word	0x00000000
	.align		4
        /*002c*/ 	.word	0xfffffffd
	.align		4
        /*0030*/ 	.word	0x00000000
	.align		4
        /*0034*/ 	.word	0xfffffffc


//--------------------- .nv.constant4             --------------------------
	.section	.nv.constant4,"a",@progbits
	.align	8
	.align		8
.nv.constant4:
        /*0000*/ 	.dword	vprintf
	.align		8
        /*0008*/ 	.dword	precalc_xorwow_matrix
	.align		8
        /*0010*/ 	.dword	precalc_xorwow_offset_matrix
	.align		8
        /*0018*/ 	.dword	mrg32k3aM1
	.align		8
        /*0020*/ 	.dword	mrg32k3aM2
	.align		8
        /*0028*/ 	.dword	mrg32k3aM1SubSeq
	.align		8
        /*0030*/ 	.dword	mrg32k3aM2SubSeq
	.align		8
        /*0038*/ 	.dword	mrg32k3aM1Seq
	.align		8
        /*0040*/ 	.dword	mrg32k3aM2Seq
	.align		8
        /*0048*/ 	.dword	$str
	.align		8
        /*0050*/ 	.dword	$str$1
	.align		8
        /*0058*/ 	.dword	$str$2


//--------------------- .nv.constant3             --------------------------
	.section	.nv.constant3,"a",@progbits
	.align	8
.nv.constant3:
	.type		__cr_lgamma_table,@object
	.size		__cr_lgamma_table,(.L_8 - __cr_lgamma_table)
__cr_lgamma_table:
        /*0000*/ 	.byte	0x00, 0x00, 0x00, 0x00, 0x00, 0x00, 0x00, 0x00, 0x00, 0x00, 0x00, 0x00, 0x00, 0x00, 0x00, 0x00
        /*0010*/ 	.byte	0xef, 0x39, 0xfa, 0xfe, 0x42, 0x2e, 0xe6, 0x3f, 0x02, 0x20, 0x2a, 0xfa, 0x0b, 0xab, 0xfc, 0x3f
        /*0020*/ 	.byte	0xf9, 0x2c, 0x92, 0x7c, 0xa7, 0x6c, 0x09, 0x40, 0xc9, 0x79, 0x44, 0x3c, 0x64, 0x26, 0x13, 0x40
        /*0030*/ 	.byte	0xca, 0x01, 0xcf, 0x3a, 0x27, 0x51, 0x1a, 0x40, 0x30, 0xcc, 0x2d, 0xf3, 0xe1, 0x0c, 0x21, 0x40
        /*0040*/ 	.byte	0x0d, 0xb7, 0xfc, 0x82, 0x8e, 0x35, 0x25, 0x40
.L_8:


//--------------------- .text.print_curand_state_size --------------------------
	.section	.text.print_curand_state_size,"ax",@progbits
	.align	128
        .global         print_curand_state_size
        .type           print_curand_state_size,@function
        .size           print_curand_state_size,(.L_x_222 - print_curand_state_size)
        .other          print_curand_state_size,@"STO_CUDA_ENTRY STV_DEFAULT"
print_curand_state_size:
.text.print_curand_state_size:
[----:B------:R-:W0:Y:S01]  /*0000*/  LDC R1, c[0x0][0x37c] ;  /* 0x0000df00ff017b82 */ /* 0x000e220000000800 */
[----:B------:R-:W-:Y:S02]  /*0010*/  HFMA2 R9, -RZ, RZ, 0, 0 ;  /* 0x00000000ff097431 */ /* 0x000fe400000001ff */
[----:B0-----:R-:W-:Y:S01]  /*0020*/  VIADD R1, R1, 0xfffffff8 ;  /* 0xfffffff801017836 */ /* 0x001fe20000000000 */
[----:B------:R-:W-:Y:S01]  /*0030*/  MOV R0, 0x0 ;  /* 0x0000000000007802 */ /* 0x000fe20000000f00 */
[----:B------:R-:W-:Y:S01]  /*0040*/  IMAD.MOV.U32 R8, RZ, RZ, 0x30 ;  /* 0x00000030ff087424 */ /* 0x000fe200078e00ff */
[----:B------:R-:W0:Y:S02]  /*0050*/  LDCU UR4, c[0x0][0x2f8] ;  /* 0x00005f00ff0477ac */ /* 0x000e240008000800 */
[----:B------:R1:W2:Y:S02]  /*0060*/  LDC.64 R2, c[0x4][R0] ;  /* 0x0100000000027b82 */ /* 0x0002a40000000a00 */
[----:B------:R1:W-:Y:S01]  /*0070*/  STL.64 [R1], R8 ;  /* 0x0000000801007387 */ /* 0x0003e20000100a00 */
[----:B------:R-:W3:Y:S01]  /*0080*/  LDCU.64 UR6, c[0x4][0x58] ;  /* 0x01000b00ff0677ac */ /* 0x000ee20008000a00 */
[----:B------:R-:W4:Y:S01]  /*0090*/  LDCU UR5, c[0x0][0x2fc] ;  /* 0x00005f80ff0577ac */ /* 0x000f220008000800 */
[----:B0-----:R-:W-:Y:S01]  /*00a0*/  IADD3 R6, P0, PT, R1, UR4, RZ ;  /* 0x0000000401067c10 */ /* 0x001fe2000ff1e0ff */
[----:B---3--:R-:W-:Y:S01]  /*00b0*/  IMAD.U32 R4, RZ, RZ, UR6 ;  /* 0x00000006ff047e24 */ /* 0x008fe2000f8e00ff */
[----:B------:R-:W-:-:S03]  /*00c0*/  MOV R5, UR7 ;  /* 0x0000000700057c02 */ /* 0x000fc60008000f00 */
[----:B-1--4-:R-:W-:-:S08]  /*00d0*/  IMAD.X R7, RZ, RZ, UR5, P0 ;  /* 0x00000005ff077e24 */ /* 0x012fd000080e06ff */
[----:B------:R-:W-:-:S07]  /*00e0*/  LEPC R20, `(.L_x_0) ;  /* 0x000000001014794e */ /* 0x000fce0000000000 */
[----:B--2---:R-:W-:Y:S05]  /*00f0*/  CALL.ABS.NOINC R2 ;  /* 0x0000000002007343 */ /* 0x004fea0003c00000 */
.L_x_0:
[----:B------:R-:W-:Y:S05]  /*0100*/  EXIT ;  /* 0x000000000000794d */ /* 0x000fea0003800000 */
.L_x_1:
[----:B------:R-:W-:-:S00]  /*0110*/  BRA `(.L_x_1) ;  /* 0xfffffffc00fc7947 */ /* 0x000fc0000383ffff */
[----:B------:R-:W-:-:S00]  /*0120*/  NOP ;  /* 0x0000000000007918 */ /* 0x000fc00000000000 */
        /* <DEDUP_REMOVED lines=13> */
.L_x_222:


//--------------------- .text.generate_rays_test  --------------------------
	.section	.text.generate_rays_test,"ax",@progbits
	.align	128
        .global         generate_rays_test
        .type           generate_rays_test,@function
        .size           generate_rays_test,(.L_x_223 - generate_rays_test)
        .other          generate_rays_test,@"STO_CUDA_ENTRY STV_DEFAULT"
generate_rays_test:
.text.generate_rays_test:
[----:B------:R-:W0:Y:S01]  /*0000*/  LDC R1, c[0x0][0x37c] ;  /* 0x0000df00ff017b82 */ /* 0x000e220000000800 */
[----:B------:R-:W1:Y:S01]  /*0010*/  S2R R5, SR_TID.Y ;  /* 0x0000000000057919 */ /* 0x000e620000002200 */
[----:B------:R-:W2:Y:S06]  /*0020*/  LDCU UR5, c[0x0][0x2fc] ;  /* 0x00005f80ff0577ac */ /* 0x000eac0008000800 */
[----:B------:R-:W3:Y:S01]  /*0030*/  LDC R3, c[0x0][0x360] ;  /* 0x0000d800ff037b82 */ /* 0x000ee20000000800 */
[----:B0-----:R-:W-:Y:S01]  /*0040*/  VIADD R1, R1, 0xfffffff8 ;  /* 0xfffffff801017836 */ /* 0x001fe20000000000 */
[----:B------:R-:W3:Y:S01]  /*0050*/  S2R R2, SR_TID.X ;  /* 0x0000000000027919 */ /* 0x000ee20000002100 */
[----:B------:R-:W0:Y:S05]  /*0060*/  LDCU UR4, c[0x0][0x2f8] ;  /* 0x00005f00ff0477ac */ /* 0x000e2a0008000800 */
[----:B------:R-:W1:Y:S08]  /*0070*/  S2UR UR7, SR_CTAID.Y ;  /* 0x00000000000779c3 */ /* 0x000e700000002600 */
[----:B------:R-:W1:Y:S01]  /*0080*/  LDC R0, c[0x0][0x364] ;  /* 0x0000d900ff007b82 */ /* 0x000e620000000800 */
[----:B0-----:R-:W-:-:S07]  /*0090*/  IADD3 R6, P1, PT, R1, UR4, RZ ;  /* 0x0000000401067c10 */ /* 0x001fce000ff3e0ff */
[----:B------:R-:W3:Y:S01]  /*00a0*/  S2UR UR6, SR_CTAID.X ;  /* 0x00000000000679c3 */ /* 0x000ee20000002500 */
[----:B--2---:R-:W-:-:S07]  /*00b0*/  IMAD.X R7, RZ, RZ, UR5, P1 ;  /* 0x00000005ff077e24 */ /* 0x004fce00088e06ff */
[----:B------:R-:W0:Y:S01]  /*00c0*/  LDC.64 R8, c[0x0][0x380] ;  /* 0x0000e000ff087b82 */ /* 0x000e220000000a00 */
[----:B-1----:R-:W-:Y:S02]  /*00d0*/  IMAD R0, R0, UR7, R5 ;  /* 0x0000000700007c24 */ /* 0x002fe4000f8e0205 */
[----:B---3--:R-:W-:-:S03]  /*00e0*/  IMAD R3, R3, UR6, R2 ;  /* 0x0000000603037c24 */ /* 0x008fc6000f8e0202 */
[----:B0-----:R-:W-:-:S04]  /*00f0*/  ISETP.GE.AND P0, PT, R0, R9, PT ;  /* 0x000000090000720c */ /* 0x001fc80003f06270 */
[----:B------:R-:W-:-:S13]  /*0100*/  ISETP.GE.OR P0, PT, R3, R8, P0 ;  /* 0x000000080300720c */ /* 0x000fda0000706670 */
[----:B------:R-:W-:Y:S05]  /*0110*/  @P0 EXIT ;  /* 0x000000000000094d */ /* 0x000fea0003800000 */
[-C--:B------:R-:W-:Y:S01]  /*0120*/  IMAD R2, R9, R8.reuse, RZ ;  /* 0x0000000809027224 */ /* 0x080fe200078e02ff */
[----:B------:R-:W-:Y:S01]  /*0130*/  IADD3 R3, PT, PT, -R3, RZ, RZ ;  /* 0x000000ff03037210 */ /* 0x000fe20007ffe1ff */
[----:B------:R-:W-:-:S03]  /*0140*/  IMAD R0, R0, R8, RZ ;  /* 0x0000000800007224 */ /* 0x000fc600078e02ff */
[----:B------:R-:W-:-:S04]  /*0150*/  ISETP.GE.AND P0, PT, R2, 0x1, PT ;  /* 0x000000010200780c */ /* 0x000fc80003f06270 */
[----:B------:R-:W-:-:S13]  /*0160*/  ISETP.NE.OR P0, PT, R0, R3, !P0 ;  /* 0x000000030000720c */ /* 0x000fda0004705670 */
[----:B------:R-:W-:Y:S05]  /*0170*/  @P0 EXIT ;  /* 0x000000000000094d */ /* 0x000fea0003800000 */
[----:B------:R-:W-:Y:S01]  /*0180*/  MOV R0, 0x0 ;  /* 0x0000000000007802 */ /* 0x000fe20000000f00 */
[----:B------:R0:W-:Y:S01]  /*0190*/  STL.64 [R1], R8 ;  /* 0x0000000801007387 */ /* 0x0001e20000100a00 */
[----:B------:R-:W1:Y:S02]  /*01a0*/  LDCU.64 UR4, c[0x4][0x50] ;  /* 0x01000a00ff0477ac */ /* 0x000e640008000a00 */
[----:B------:R0:W2:Y:S01]  /*01b0*/  LDC.64 R2, c[0x4][R0] ;  /* 0x0100000000027b82 */ /* 0x0000a20000000a00 */
[----:B-1----:R-:W-:Y:S01]  /*01c0*/  IMAD.U32 R4, RZ, RZ, UR4 ;  /* 0x00000004ff047e24 */ /* 0x002fe2000f8e00ff */
[----:B0-----:R-:W-:-:S07]  /*01d0*/  MOV R5, UR5 ;  /* 0x0000000500057c02 */ /* 0x001fce0008000f00 */
[----:B------:R-:W-:-:S07]  /*01e0*/  LEPC R20, `(.L_x_2) ;  /* 0x000000001014794e */ /* 0x000fce0000000000 */
[----:B--2---:R-:W-:Y:S05]  /*01f0*/  CALL.ABS.NOINC R2 ;  /* 0x0000000002007343 */ /* 0x004fea0003c00000 */
.L_x_2:
[----:B------:R-:W-:Y:S05]  /*0200*/  EXIT ;  /* 0x000000000000794d */ /* 0x000fea0003800000 */
.L_x_3:
        /* <DEDUP_REMOVED lines=15> */
.L_x_223:


//--------------------- .text.draw_circle         --------------------------
	.section	.text.draw_circle,"ax",@progbits
	.align	128
        .global         draw_circle
        .type           draw_circle,@function
        .size           draw_circle,(.L_x_224 - draw_circle)
        .other          draw_circle,@"STO_CUDA_ENTRY STV_DEFAULT"
draw_circle:
.text.draw_circle:
[----:B------:R-:W-:Y:S01]  /*0000*/  LDC R1, c[0x0][0x37c] ;  /* 0x0000df00ff017b82 */ /* 0x000fe20000000800 */
[----:B------:R-:W0:Y:S07]  /*0010*/  S2R R2, SR_TID.Y ;  /* 0x0000000000027919 */ /* 0x000e2e0000002200 */
[----:B------:R-:W1:Y:S01]  /*0020*/  LDC R0, c[0x0][0x360] ;  /* 0x0000d800ff007b82 */ /* 0x000e620000000800 */
[----:B------:R-:W2:Y:S01]  /*0030*/  LDCU.64 UR6, c[0x0][0x380] ;  /* 0x00007000ff0677ac */ /* 0x000ea20008000a00 */
[----:B------:R-:W1:Y:S06]  /*0040*/  S2R R5, SR_TID.X ;  /* 0x0000000000057919 */ /* 0x000e6c0000002100 */
[----:B------:R-:W0:Y:S08]  /*0050*/  S2UR UR5, SR_CTAID.Y ;  /* 0x00000000000579c3 */ /* 0x000e300000002600 */
[----:B------:R-:W0:Y:S08]  /*0060*/  LDC R3, c[0x0][0x364] ;  /* 0x0000d900ff037b82 */ /* 0x000e300000000800 */
[----:B------:R-:W1:Y:S01]  /*0070*/  S2UR UR4, SR_CTAID.X ;  /* 0x00000000000479c3 */ /* 0x000e620000002500 */
[----:B0-----:R-:W-:-:S05]  /*0080*/  IMAD R3, R3, UR5, R2 ;  /* 0x0000000503037c24 */ /* 0x001fca000f8e0202 */
[----:B--2---:R-:W-:Y:S01]  /*0090*/  ISETP.GE.AND P0, PT, R3, UR7, PT ;  /* 0x0000000703007c0c */ /* 0x004fe2000bf06270 */
[----:B-1----:R-:W-:-:S05]  /*00a0*/  IMAD R0, R0, UR4, R5 ;  /* 0x0000000400007c24 */ /* 0x002fca000f8e0205 */
[----:B------:R-:W-:-:S13]  /*00b0*/  ISETP.GE.OR P0, PT, R0, UR6, P0 ;  /* 0x0000000600007c0c */ /* 0x000fda0008706670 */
[----:B------:R-:W-:Y:S05]  /*00c0*/  @P0 EXIT ;  /* 0x000000000000094d */ /* 0x000fea0003800000 */
[----:B------:R-:W0:Y:S01]  /*00d0*/  LDCU.64 UR4, c[0x0][0x388] ;  /* 0x00007100ff0477ac */ /* 0x000e220008000a00 */
[----:B------:R-:W-:Y:S02]  /*00e0*/  I2FP.F32.U32 R4, R3 ;  /* 0x0000000300047245 */ /* 0x000fe40000201000 */
[----:B------:R-:W-:Y:S01]  /*00f0*/  I2FP.F32.S32 R2, R0 ;  /* 0x0000000000027245 */ /* 0x000fe20000201400 */
[----:B------:R-:W-:Y:S02]  /*0100*/  IMAD R0, R3, UR6, R0 ;  /* 0x0000000603007c24 */ /* 0x000fe4000f8e0200 */
[----:B0-----:R-:W-:Y:S02]  /*0110*/  FADD R4, R4, -UR5 ;  /* 0x8000000504047e21 */ /* 0x001fe40008000000 */
[----:B------:R-:W-:Y:S02]  /*0120*/  FADD R2, R2, -UR4 ;  /* 0x8000000402027e21 */ /* 0x000fe40008000000 */
[----:B------:R-:W-:-:S04]  /*0130*/  FMUL R5, R4, R4 ;  /* 0x0000000404057220 */ /* 0x000fc80000400000 */
[----:B------:R-:W-:-:S05]  /*0140*/  FFMA R5, R2, R2, R5 ;  /* 0x0000000202057223 */ /* 0x000fca0000000005 */
[----:B------:R-:W-:-:S13]  /*0150*/  FSETP.GTU.AND P0, PT, R5, 400, PT ;  /* 0x43c800000500780b */ /* 0x000fda0003f0c000 */
[----:B------:R-:W-:Y:S05]  /*0160*/  @P0 EXIT ;  /* 0x000000000000094d */ /* 0x000fea0003800000 */
[----:B------:R-:W0:Y:S01]  /*0170*/  LDCU.64 UR6, c[0x0][0x390] ;  /* 0x00007200ff0677ac */ /* 0x000e220008000a00 */
[----:B------:R-:W-:Y:S02]  /*0180*/  IMAD R0, R0, 0x3, RZ ;  /* 0x0000000300007824 */ /* 0x000fe400078e02ff */
[----:B------:R-:W-:Y:S01]  /*0190*/  HFMA2 R4, -RZ, RZ, 0, 1.5199184417724609375e-05 ;  /* 0x000000ffff047431 */ /* 0x000fe200000001ff */
[----:B------:R-:W1:Y:S02]  /*01a0*/  LDCU.64 UR4, c[0x0][0x358] ;  /* 0x00006b00ff0477ac */ /* 0x000e640008000a00 */
[----:B0-----:R-:W-:-:S04]  /*01b0*/  IADD3 R2, P0, PT, R0, UR6, RZ ;  /* 0x0000000600027c10 */ /* 0x001fc8000ff1e0ff */
[----:B------:R-:W-:Y:S02]  /*01c0*/  LEA.HI.X.SX32 R3, R0, UR7, 0x1, P0 ;  /* 0x0000000700037c11 */ /* 0x000fe400080f0eff */
[----:B------:R-:W-:-:S03]  /*01d0*/  PRMT R0, R4, 0x7610, R0 ;  /* 0x0000761004007816 */ /* 0x000fc60000000000 */
[----:B-1----:R-:W-:Y:S04]  /*01e0*/  STG.E.U8 desc[UR4][R2.64+0x1], RZ ;  /* 0x000001ff02007986 */ /* 0x002fe8000c101104 */
[----:B------:R-:W-:Y:S04]  /*01f0*/  STG.E.U8 desc[UR4][R2.64], R0 ;  /* 0x0000000002007986 */ /* 0x000fe8000c101104 */
[----:B------:R-:W-:Y:S01]  /*0200*/  STG.E.U8 desc[UR4][R2.64+0x2], RZ ;  /* 0x000002ff02007986 */ /* 0x000fe2000c101104 */
[----:B------:R-:W-:Y:S05]  /*0210*/  EXIT ;  /* 0x000000000000794d */ /* 0x000fea0003800000 */
.L_x_4:
        /* <DEDUP_REMOVED lines=14> */
.L_x_224:


//--------------------- .text.generate_image      --------------------------
	.section	.text.generate_image,"ax",@progbits
	.align	128
        .global         generate_image
        .type           generate_image,@function
        .size           generate_image,(.L_x_225 - generate_image)
        .other          generate_image,@"STO_CUDA_ENTRY STV_DEFAULT"
generate_image:
.text.generate_image:
        /* <DEDUP_REMOVED lines=14> */
[----:B------:R-:W-:Y:S01]  /*00e0*/  IMAD R2, R0, UR6, R5 ;  /* 0x0000000600027c24 */ /* 0x000fe2000f8e0205 */
[----:B------:R-:W-:Y:S01]  /*00f0*/  IADD3 R7, PT, PT, R5, R0, RZ ;  /* 0x0000000005077210 */ /* 0x000fe20007ffe0ff */
[----:B------:R-:W1:Y:S02]  /*0100*/  LDCU.64 UR4, c[0x0][0x358] ;  /* 0x00006b00ff0477ac */ /* 0x000e640008000a00 */
[----:B------:R-:W-:-:S05]  /*0110*/  IMAD R3, R2, 0x3, RZ ;  /* 0x0000000302037824 */ /* 0x000fca00078e02ff */
[----:B0-----:R-:W-:-:S04]  /*0120*/  IADD3 R2, P0, PT, R3, UR8, RZ ;  /* 0x0000000803027c10 */ /* 0x001fc8000ff1e0ff */
[----:B------:R-:W-:-:S05]  /*0130*/  LEA.HI.X.SX32 R3, R3, UR9, 0x1, P0 ;  /* 0x0000000903037c11 */ /* 0x000fca00080f0eff */
[----:B-1----:R-:W-:Y:S04]  /*0140*/  STG.E.U8 desc[UR4][R2.64], R5 ;  /* 0x0000000502007986 */ /* 0x002fe8000c101104 */
[----:B------:R-:W-:Y:S04]  /*0150*/  STG.E.U8 desc[UR4][R2.64+0x1], R0 ;  /* 0x0000010002007986 */ /* 0x000fe8000c101104 */
[----:B------:R-:W-:Y:S01]  /*0160*/  STG.E.U8 desc[UR4][R2.64+0x2], R7 ;  /* 0x0000020702007986 */ /* 0x000fe2000c101104 */
[----:B------:R-:W-:Y:S05]  /*0170*/  EXIT ;  /* 0x000000000000794d */ /* 0x000fea0003800000 */
.L_x_5:
        /* <DEDUP_REMOVED lines=16> */
.L_x_225:


//--------------------- .text.print_str           --------------------------
	.section	.text.print_str,"ax",@progbits
	.align	128
        .global         print_str
        .type           print_str,@function
        .size           print_str,(.L_x_226 - print_str)
        .other          print_str,@"STO_CUDA_ENTRY STV_DEFAULT"
print_str:
.text.print_str:
[----:B------:R-:W0:Y:S08]  /*0000*/  LDC R1, c[0x0][0x37c] ;  /* 0x0000df00ff017b82 */ /* 0x000e300000000800 */
[----:B------:R-:W1:Y:S01]  /*0010*/  LDC.64 R8, c[0x0][0x380] ;  /* 0x0000e000ff087b82 */ /* 0x000e620000000a00 */
[----:B0-----:R-:W-:Y:S01]  /*0020*/  VIADD R1, R1, 0xfffffff8 ;  /* 0xfffffff801017836 */ /* 0x001fe20000000000 */
[----:B------:R-:W-:Y:S01]  /*0030*/  MOV R0, 0x0 ;  /* 0x0000000000007802 */ /* 0x000fe20000000f00 */
[----:B------:R-:W0:Y:S01]  /*0040*/  LDCU UR4, c[0x0][0x2f8] ;  /* 0x00005f00ff0477ac */ /* 0x000e220008000800 */
[----:B------:R-:W2:Y:S04]  /*0050*/  LDCU.64 UR6, c[0x4][0x48] ;  /* 0x01000900ff0677ac */ /* 0x000ea80008000a00 */
[----:B------:R3:W4:Y:S01]  /*0060*/  LDC.64 R2, c[0x4][R0] ;  /* 0x0100000000027b82 */ /* 0x0007220000000a00 */
[----:B------:R-:W5:Y:S01]  /*0070*/  LDCU UR5, c[0x0][0x2fc] ;  /* 0x00005f80ff0577ac */ /* 0x000f620008000800 */
[----:B0-----:R-:W-:Y:S01]  /*0080*/  IADD3 R6, P0, PT, R1, UR4, RZ ;  /* 0x0000000401067c10 */ /* 0x001fe2000ff1e0ff */
[----:B-1----:R3:W-:Y:S01]  /*0090*/  STL.64 [R1], R8 ;  /* 0x0000000801007387 */ /* 0x0027e20000100a00 */
[----:B--2---:R-:W-:Y:S01]  /*00a0*/  IMAD.U32 R4, RZ, RZ, UR6 ;  /* 0x00000006ff047e24 */ /* 0x004fe2000f8e00ff */
[----:B------:R-:W-:-:S02]  /*00b0*/  MOV R5, UR7 ;  /* 0x0000000700057c02 */ /* 0x000fc40008000f00 */
[----:B-----5:R-:W-:-:S08]  /*00c0*/  IMAD.X R7, RZ, RZ, UR5, P0 ;  /* 0x00000005ff077e24 */ /* 0x020fd000080e06ff */
[----:B------:R-:W-:-:S07]  /*00d0*/  LEPC R20, `(.L_x_6) ;  /* 0x000000001014794e */ /* 0x000fce0000000000 */
[----:B---34-:R-:W-:Y:S05]  /*00e0*/  CALL.ABS.NOINC R2 ;  /* 0x0000000002007343 */ /* 0x018fea0003c00000 */
.L_x_6:
[----:B------:R-:W-:Y:S05]  /*00f0*/  EXIT ;  /* 0x000000000000794d */ /* 0x000fea0003800000 */
.L_x_7:
        /* <DEDUP_REMOVED lines=16> */
.L_x_226:


//--------------------- .text.raymarch            --------------------------
	.section	.text.raymarch,"ax",@progbits
	.align	128
        .global         raymarch
        .type           raymarch,@function
        .size           raymarch,(.L_x_218 - raymarch)
        .other          raymarch,@"STO_CUDA_ENTRY STV_DEFAULT"
raymarch:
.text.raymarch:
        /* <DEDUP_REMOVED lines=10> */
[----:B-1----:R-:W-:-:S04]  /*00a0*/  IMAD R0, R0, UR4, R5 ;  /* 0x0000000400007c24 */ /* 0x002fc8000f8e0205 */
[----:B------:R-:W-:Y:S01]  /*00b0*/  IMAD R14, R3, UR6, R0 ;  /* 0x00000006030e7c24 */ /* 0x000fe2000f8e0200 */
[----:B------:R-:W-:-:S13]  /*00c0*/  ISETP.GE.OR P0, PT, R0, UR6, P0 ;  /* 0x0000000600007c0c */ /* 0x000fda0008706670 */
[----:B------:R-:W-:Y:S05]  /*00d0*/  @P0 EXIT ;  /* 0x000000000000094d */ /* 0x000fea0003800000 */
[----:B------:R-:W0:Y:S01]  /*00e0*/  LDC.64 R2, c[0x0][0x388] ;  /* 0x0000e200ff027b82 */ /* 0x000e220000000a00 */
[----:B------:R-:W1:Y:S01]  /*00f0*/  LDCU.64 UR8, c[0x0][0x358] ;  /* 0x00006b00ff0877ac */ /* 0x000e620008000a00 */
[----:B------:R-:W-:Y:S01]  /*0100*/  IMAD R14, R14, 0x3, RZ ;  /* 0x000000030e0e7824 */ /* 0x000fe200078e02ff */
[----:B------:R-:W2:Y:S05]  /*0110*/  LDCU UR4, c[0x0][0x3a0] ;  /* 0x00007400ff0477ac */ /* 0x000eaa0008000800 */
[----:B------:R-:W3:Y:S01]  /*0120*/  LDC.64 R4, c[0x0][0x390] ;  /* 0x0000e400ff047b82 */ /* 0x000ee20000000a00 */
[----:B0-----:R-:W-:-:S05]  /*0130*/  IMAD.WIDE R2, R14, 0x4, R2 ;  /* 0x000000040e027825 */ /* 0x001fca00078e0202 */
[----:B-1----:R0:W5:Y:S01]  /*0140*/  LDG.E R6, desc[UR8][R2.64] ;  /* 0x0000000802067981 */ /* 0x002162000c1e1900 */
[----:B---3--:R-:W-:-:S03]  /*0150*/  IMAD.WIDE R4, R14, 0x4, R4 ;  /* 0x000000040e047825 */ /* 0x008fc600078e0204 */
[----:B------:R0:W5:Y:S04]  /*0160*/  LDG.E R0, desc[UR8][R2.64+0x4] ;  /* 0x0000040802007981 */ /* 0x000168000c1e1900 */
[----:B------:R0:W5:Y:S04]  /*0170*/  LDG.E R7, desc[UR8][R2.64+0x8] ;  /* 0x0000080802077981 */ /* 0x000168000c1e1900 */
[----:B------:R0:W5:Y:S04]  /*0180*/  LDG.E R9, desc[UR8][R4.64] ;  /* 0x0000000804097981 */ /* 0x000168000c1e1900 */
[----:B------:R0:W5:Y:S04]  /*0190*/  LDG.E R11, desc[UR8][R4.64+0x4] ;  /* 0x00000408040b7981 */ /* 0x000168000c1e1900 */
[----:B------:R0:W5:Y:S01]  /*01a0*/  LDG.E R12, desc[UR8][R4.64+0x8] ;  /* 0x00000808040c7981 */ /* 0x000162000c1e1900 */
[----:B--2---:R-:W-:-:S09]  /*01b0*/  UISETP.GE.AND UP0, UPT, UR4, 0x1, UPT ;  /* 0x000000010400788c */ /* 0x004fd2000bf06270 */
[----:B0-----:R-:W-:Y:S05]  /*01c0*/  BRA.U !UP0, `(.L_x_8) ;  /* 0x0000000d08f07547 */ /* 0x001fea000b800000 */
[----:B------:R-:W0:Y:S01]  /*01d0*/  LDCU.64 UR6, c[0x0][0x398] ;  /* 0x00007300ff0677ac */ /* 0x000e220008000a00 */
[----:B------:R-:W-:Y:S01]  /*01e0*/  HFMA2 R10, -RZ, RZ, 0, 0 ;  /* 0x00000000ff0a7431 */ /* 0x000fe200000001ff */
[----:B------:R-:W-:Y:S01]  /*01f0*/  BSSY.RECONVERGENT B0, `(.L_x_9) ;  /* 0x00000f4000007945 */ /* 0x000fe20003800200 */
[----:B------:R-:W-:Y:S01]  /*0200*/  HFMA2 R13, -RZ, RZ, 25.71875, 3664 ;  /* 0x4e6e6b28ff0d7431 */ /* 0x000fe200000001ff */
[----:B------:R-:W-:Y:S01]  /*0210*/  MOV R18, RZ ;  /* 0x000000ff00127202 */ /* 0x000fe20000000f00 */
[----:B------:R-:W-:Y:S01]  /*0220*/  ULOP3.LUT UR4, UR4, 0x7ffffffe, URZ, 0xc0, !UPT ;  /* 0x7ffffffe04047892 */ /* 0x000fe2000f8ec0ff */
[----:B------:R-:W-:Y:S01]  /*0230*/  MOV R8, 0xffffffff ;  /* 0xffffffff00087802 */ /* 0x000fe20000000f00 */
[----:B0-----:R-:W-:-:S04]  /*0240*/  UIADD3 UR5, UP0, UPT, UR6, 0x70, URZ ;  /* 0x0000007006057890 */ /* 0x001fc8000ff1e0ff */
[----:B------:R-:W-:-:S12]  /*0250*/  UIADD3.X UR6, UPT, UPT, URZ, UR7, URZ, UP0, !UPT ;  /* 0x00000007ff067290 */ /* 0x000fd800087fe4ff */
.L_x_38:
[----:B------:R-:W0:Y:S01]  /*0260*/  LDCU UR7, c[0x0][0x3a0] ;  /* 0x00007400ff0777ac */ /* 0x000e220008000800 */
[----:B------:R-:W-:Y:S01]  /*0270*/  MOV R15, RZ ;  /* 0x000000ff000f7202 */ /* 0x000fe20000000f00 */
[----:B0-----:R-:W-:-:S09]  /*0280*/  UISETP.NE.AND UP0, UPT, UR7, 0x1, UPT ;  /* 0x000000010700788c */ /* 0x001fd2000bf05270 */
[----:B------:R-:W-:Y:S05]  /*0290*/  BRA.U !UP0, `(.L_x_10) ;  /* 0x0000000908547547 */ /* 0x000fea000b800000 */
[----:B------:R-:W-:Y:S01]  /*02a0*/  MOV R15, RZ ;  /* 0x000000ff000f7202 */ /* 0x000fe20000000f00 */
[----:B------:R-:W-:Y:S01]  /*02b0*/  IMAD.U32 R2, RZ, RZ, UR5 ;  /* 0x00000005ff027e24 */ /* 0x000fe2000f8e00ff */
[----:B------:R-:W-:-:S07]  /*02c0*/  MOV R3, UR6 ;  /* 0x0000000600037c02 */ /* 0x000fce0008000f00 */
.L_x_27:
[----:B------:R-:W2:Y:S02]  /*02d0*/  LDG.E R4, desc[UR8][R2.64+-0x70] ;  /* 0xffff900802047981 */ /* 0x000ea4000c1e1900 */
[----:B--2---:R-:W-:-:S13]  /*02e0*/  ISETP.NE.AND P0, PT, R4, RZ, PT ;  /* 0x000000ff0400720c */ /* 0x004fda0003f05270 */
[----:B------:R-:W-:Y:S05]  /*02f0*/  @!P0 BRA `(.L_x_11) ;  /* 0x00000000009c8947 */ /* 0x000fea0003800000 */
[----:B------:R-:W-:Y:S01]  /*0300*/  ISETP.NE.AND P0, PT, R4, 0x1, PT ;  /* 0x000000010400780c */ /* 0x000fe20003f05270 */
[----:B------:R-:W-:-:S12]  /*0310*/  HFMA2 R16, -RZ, RZ, 25.71875, 3664 ;  /* 0x4e6e6b28ff107431 */ /* 0x000fd800000001ff */
[----:B------:R-:W-:Y:S05]  /*0320*/  @P0 BRA `(.L_x_12) ;  /* 0x0000000000f40947 */ /* 0x000fea0003800000 */
[----:B------:R-:W2:Y:S04]  /*0330*/  LDG.E R17, desc[UR8][R2.64+-0x68] ;  /* 0xffff980802117981 */ /* 0x000ea8000c1e1900 */
[----:B------:R-:W3:Y:S04]  /*0340*/  LDG.E R5, desc[UR8][R2.64+-0x6c] ;  /* 0xffff940802057981 */ /* 0x000ee8000c1e1900 */
[----:B------:R-:W4:Y:S04]  /*0350*/  LDG.E R19, desc[UR8][R2.64+-0x5c] ;  /* 0xffffa40802137981 */ /* 0x000f28000c1e1900 */
[----:B------:R-:W4:Y:S04]  /*0360*/  LDG.E R16, desc[UR8][R2.64+-0x60] ;  /* 0xffffa00802107981 */ /* 0x000f28000c1e1900 */
[----:B------:R-:W4:Y:S04]  /*0370*/  LDG.E R4, desc[UR8][R2.64+-0x64] ;  /* 0xffff9c0802047981 */ /* 0x000f28000c1e1900 */
[----:B------:R-:W4:Y:S01]  /*0380*/  LDG.E R20, desc[UR8][R2.64+-0x58] ;  /* 0xffffa80802147981 */ /* 0x000f22000c1e1900 */
[----:B------:R-:W-:Y:S01]  /*0390*/  BSSY.RECONVERGENT B1, `(.L_x_13) ;  /* 0x000001b000017945 */ /* 0x000fe20003800200 */
[----:B--2--5:R-:W-:Y:S01]  /*03a0*/  FADD R22, R0, -R17 ;  /* 0x8000001100167221 */ /* 0x024fe20000000000 */
[----:B---3--:R-:W-:-:S03]  /*03b0*/  FADD R5, R6, -R5 ;  /* 0x8000000506057221 */ /* 0x008fc60000000000 */
[----:B----4-:R-:W-:Y:S01]  /*03c0*/  FADD R19, -R19, |R22| ;  /* 0x4000001613137221 */ /* 0x010fe20000000100 */
[----:B------:R-:W-:-:S04]  /*03d0*/  FADD R16, -R16, |R5| ;  /* 0x4000000510107221 */ /* 0x000fc80000000100 */
[----:B------:R-:W-:Y:S01]  /*03e0*/  FMNMX R17, RZ, R19, !PT ;  /* 0x00000013ff117209 */ /* 0x000fe20007800000 */
[----:B------:R-:W-:Y:S01]  /*03f0*/  FADD R5, R7, -R4 ;  /* 0x8000000407057221 */ /* 0x000fe20000000000 */
[----:B------:R-:W-:-:S03]  /*0400*/  FMNMX R4, RZ, R16, !PT ;  /* 0x00000010ff047209 */ /* 0x000fc60007800000 */
[----:B------:R-:W-:Y:S01]  /*0410*/  FMUL R21, R17, R17 ;  /* 0x0000001111157220 */ /* 0x000fe20000400000 */
[----:B------:R-:W-:-:S03]  /*0420*/  FADD R5, -R20, |R5| ;  /* 0x4000000514057221 */ /* 0x000fc60000000100 */
[----:B------:R-:W-:Y:S02]  /*0430*/  FFMA R4, R4, R4, R21 ;  /* 0x0000000404047223 */ /* 0x000fe40000000015 */
[-C--:B------:R-:W-:Y:S02]  /*0440*/  FMNMX R17, RZ, R5.reuse, !PT ;  /* 0x00000005ff117209 */ /* 0x080fe40007800000 */
[----:B------:R-:W-:-:S03]  /*0450*/  FMNMX3 R5, R19, R5, R16, !PT ;  /* 0x0000000513057276 */ /* 0x000fc60007800010 */
[----:B------:R-:W-:Y:S01]  /*0460*/  FFMA R17, R17, R17, R4 ;  /* 0x0000001111117223 */ /* 0x000fe20000000004 */
[----:B------:R-:W-:-:S03]  /*0470*/  FMNMX R19, RZ, R5, PT ;  /* 0x00000005ff137209 */ /* 0x000fc60003800000 */
[----:B------:R0:W1:Y:S01]  /*0480*/  MUFU.RSQ R4, R17 ;  /* 0x0000001100047308 */ /* 0x0000620000001400 */
[----:B------:R-:W-:-:S04]  /*0490*/  IADD3 R20, PT, PT, R17, -0xd000000, RZ ;  /* 0xf300000011147810 */ /* 0x000fc80007ffe0ff */
[----:B------:R-:W-:-:S13]  /*04a0*/  ISETP.GT.U32.AND P0, PT, R20, 0x727fffff, PT ;  /* 0x727fffff1400780c */ /* 0x000fda0003f04070 */
[----:B01----:R-:W-:Y:S05]  /*04b0*/  @!P0 BRA `(.L_x_14) ;  /* 0x0000000000108947 */ /* 0x003fea0003800000 */
[----:B------:R-:W-:Y:S02]  /*04c0*/  MOV R4, R17 ;  /* 0x0000001100047202 */ /* 0x000fe40000000f00 */
[----:B------:R-:W-:-:S07]  /*04d0*/  MOV R17, 0x4f0 ;  /* 0x000004f000117802 */ /* 0x000fce0000000f00 */
[----:B------:R-:W-:Y:S05]  /*04e0*/  CALL.REL.NOINC `($__internal_1_$__cuda_sm20_sqrt_rn_f32_slowpath) ;  /* 0x0000005000d47944 */ /* 0x000fea0003c00000 */
[----:B------:R-:W-:Y:S05]  /*04f0*/  BRA `(.L_x_15) ;  /* 0x0000000000107947 */ /* 0x000fea0003800000 */
.L_x_14:
[----:B------:R-:W-:Y:S01]  /*0500*/  FMUL.FTZ R24, R17, R4 ;  /* 0x0000000411187220 */ /* 0x000fe20000410000 */
[----:B------:R-:W-:-:S03]  /*0510*/  FMUL.FTZ R4, R4, 0.5 ;  /* 0x3f00000004047820 */ /* 0x000fc60000410000 */
[----:B------:R-:W-:-:S04]  /*0520*/  FFMA R5, -R24, R24, R17 ;  /* 0x0000001818057223 */ /* 0x000fc80000000111 */
[----:B------:R-:W-:-:S07]  /*0530*/  FFMA R24, R5, R4, R24 ;  /* 0x0000000405187223 */ /* 0x000fce0000000018 */
.L_x_15:
[----:B------:R-:W-:Y:S05]  /*0540*/  BSYNC.RECONVERGENT B1 ;  /* 0x0000000000017941 */ /* 0x000fea0003800200 */
.L_x_13:
[----:B------:R-:W-:Y:S01]  /*0550*/  FADD R16, R19, R24 ;  /* 0x0000001813107221 */ /* 0x000fe20000000000 */
[----:B------:R-:W-:Y:S06]  /*0560*/  BRA `(.L_x_12) ;  /* 0x0000000000647947 */ /* 0x000fec0003800000 */
.L_x_11:
[----:B------:R-:W2:Y:S04]  /*0570*/  LDG.E R17, desc[UR8][R2.64+-0x68] ;  /* 0xffff980802117981 */ /* 0x000ea8000c1e1900 */
[----:B------:R-:W3:Y:S04]  /*0580*/  LDG.E R5, desc[UR8][R2.64+-0x6c] ;  /* 0xffff940802057981 */ /* 0x000ee8000c1e1900 */
[----:B------:R-:W4:Y:S04]  /*0590*/  LDG.E R4, desc[UR8][R2.64+-0x64] ;  /* 0xffff9c0802047981 */ /* 0x000f28000c1e1900 */
[----:B------:R0:W5:Y:S01]  /*05a0*/  LDG.E R16, desc[UR8][R2.64+-0x60] ;  /* 0xffffa00802107981 */ /* 0x000162000c1e1900 */
[----:B------:R-:W-:Y:S01]  /*05b0*/  BSSY.RECONVERGENT B1, `(.L_x_16) ;  /* 0x0000013000017945 */ /* 0x000fe20003800200 */
[----:B--2--5:R-:W-:Y:S01]  /*05c0*/  FADD R17, -R0, R17 ;  /* 0x0000001100117221 */ /* 0x024fe20000000100 */
[----:B---3--:R-:W-:-:S03]  /*05d0*/  FADD R5, -R6, R5 ;  /* 0x0000000506057221 */ /* 0x008fc60000000100 */
[----:B------:R-:W-:Y:S01]  /*05e0*/  FMUL R20, R17, R17 ;  /* 0x0000001111147220 */ /* 0x000fe20000400000 */
[----:B----4-:R-:W-:-:S03]  /*05f0*/  FADD R4, -R7, R4 ;  /* 0x0000000407047221 */ /* 0x010fc60000000100 */
[----:B------:R-:W-:-:S04]  /*0600*/  FFMA R5, R5, R5, R20 ;  /* 0x0000000505057223 */ /* 0x000fc80000000014 */
[----:B------:R-:W-:-:S04]  /*0610*/  FFMA R5, R4, R4, R5 ;  /* 0x0000000404057223 */ /* 0x000fc80000000005 */
        /* <DEDUP_REMOVED lines=8> */
.L_x_17:
[----:B------:R-:W-:Y:S01]  /*06a0*/  FMUL.FTZ R24, R5, R20 ;  /* 0x0000001405187220 */ /* 0x000fe20000410000 */
[----:B------:R-:W-:-:S03]  /*06b0*/  FMUL.FTZ R4, R20, 0.5 ;  /* 0x3f00000014047820 */ /* 0x000fc60000410000 */
[----:B------:R-:W-:-:S04]  /*06c0*/  FFMA R5, -R24, R24, R5 ;  /* 0x0000001818057223 */ /* 0x000fc80000000105 */
[----:B------:R-:W-:-:S07]  /*06d0*/  FFMA R24, R5, R4, R24 ;  /* 0x0000000405187223 */ /* 0x000fce0000000018 */
.L_x_18:
[----:B------:R-:W-:Y:S05]  /*06e0*/  BSYNC.RECONVERGENT B1 ;  /* 0x0000000000017941 */ /* 0x000fea0003800200 */
.L_x_16:
[----:B------:R-:W-:-:S07]  /*06f0*/  FADD R16, -R16, R24 ;  /* 0x0000001810107221 */ /* 0x000fce0000000100 */
.L_x_12:
[----:B------:R-:W2:Y:S01]  /*0700*/  LDG.E R4, desc[UR8][R2.64+-0x18] ;  /* 0xffffe80802047981 */ /* 0x000ea2000c1e1900 */
[----:B------:R-:W-:-:S04]  /*0710*/  FSETP.GEU.AND P0, PT, R16, R13, PT ;  /* 0x0000000d1000720b */ /* 0x000fc80003f0e000 */
[----:B------:R-:W-:Y:S02]  /*0720*/  FSEL R13, R16, R13, !P0 ;  /* 0x0000000d100d7208 */ /* 0x000fe40004000000 */
[----:B------:R-:W-:Y:S02]  /*0730*/  SEL R8, R15, R8, !P0 ;  /* 0x000000080f087207 */ /* 0x000fe40004000000 */
[----:B--2---:R-:W-:-:S13]  /*0740*/  ISETP.NE.AND P1, PT, R4, RZ, PT ;  /* 0x000000ff0400720c */ /* 0x004fda0003f25270 */
[----:B------:R-:W-:Y:S05]  /*0750*/  @!P1 BRA `(.L_x_19) ;  /* 0x00000000009c9947 */ /* 0x000fea0003800000 */
[----:B------:R-:W-:Y:S01]  /*0760*/  ISETP.NE.AND P0, PT, R4, 0x1, PT ;  /* 0x000000010400780c */ /* 0x000fe20003f05270 */
[----:B------:R-:W-:-:S12]  /*0770*/  IMAD.MOV.U32 R16, RZ, RZ, 0x4e6e6b28 ;  /* 0x4e6e6b28ff107424 */ /* 0x000fd800078e00ff */
        /* <DEDUP_REMOVED lines=30> */
.L_x_22:
[----:B------:R-:W-:Y:S01]  /*0960*/  FMUL.FTZ R24, R17, R4 ;  /* 0x0000000411187220 */ /* 0x000fe20000410000 */
[----:B------:R-:W-:-:S03]  /*0970*/  FMUL.FTZ R4, R4, 0.5 ;  /* 0x3f00000004047820 */ /* 0x000fc60000410000 */
[----:B------:R-:W-:-:S04]  /*0980*/  FFMA R5, -R24, R24, R17 ;  /* 0x0000001818057223 */ /* 0x000fc80000000111 */
[----:B------:R-:W-:-:S07]  /*0990*/  FFMA R24, R5, R4, R24 ;  /* 0x0000000405187223 */ /* 0x000fce0000000018 */
.L_x_23:
[----:B------:R-:W-:Y:S05]  /*09a0*/  BSYNC.RECONVERGENT B1 ;  /* 0x0000000000017941 */ /* 0x000fea0003800200 */
.L_x_21:
[----:B------:R-:W-:Y:S01]  /*09b0*/  FADD R16, R19, R24 ;  /* 0x0000001813107221 */ /* 0x000fe20000000000 */
[----:B------:R-:W-:Y:S06]  /*09c0*/  BRA `(.L_x_20) ;  /* 0x0000000000647947 */ /* 0x000fec0003800000 */
.L_x_19:
        /* <DEDUP_REMOVED lines=19> */
.L_x_25:
[----:B------:R-:W-:Y:S01]  /*0b00*/  FMUL.FTZ R24, R5, R20 ;  /* 0x0000001405187220 */ /* 0x000fe20000410000 */
[----:B------:R-:W-:-:S03]  /*0b10*/  FMUL.FTZ R4, R20, 0.5 ;  /* 0x3f00000014047820 */ /* 0x000fc60000410000 */
[----:B------:R-:W-:-:S04]  /*0b20*/  FFMA R5, -R24, R24, R5 ;  /* 0x0000001818057223 */ /* 0x000fc80000000105 */
[----:B------:R-:W-:-:S07]  /*0b30*/  FFMA R24, R5, R4, R24 ;  /* 0x0000000405187223 */ /* 0x000fce0000000018 */
.L_x_26:
[----:B------:R-:W-:Y:S05]  /*0b40*/  BSYNC.RECONVERGENT B1 ;  /* 0x0000000000017941 */ /* 0x000fea0003800200 */
.L_x_24:
[----:B------:R-:W-:-:S07]  /*0b50*/  FADD R16, -R16, R24 ;  /* 0x0000001810107221 */ /* 0x000fce0000000100 */
.L_x_20:
[-C--:B------:R-:W-:Y:S02]  /*0b60*/  FSETP.GEU.AND P0, PT, R16, R13.reuse, PT ;  /* 0x0000000d1000720b */ /* 0x080fe40003f0e000 */
[----:B------:R-:W-:Y:S02]  /*0b70*/  IADD3 R2, P2, PT, R2, 0xb0, RZ ;  /* 0x000000b002027810 */ /* 0x000fe40007f5e0ff */
[----:B------:R-:W-:-:S03]  /*0b80*/  FSEL R13, R16, R13, !P0 ;  /* 0x0000000d100d7208 */ /* 0x000fc60004000000 */
[----:B------:R-:W-:-:S06]  /*0b90*/  IMAD.X R3, RZ, RZ, R3, P2 ;  /* 0x000000ffff037224 */ /* 0x000fcc00010e0603 */
[C---:B------:R-:W-:Y:S02]  /*0ba0*/  @!P0 IADD3 R8, PT, PT, R15.reuse, 0x1, RZ ;  /* 0x000000010f088810 */ /* 0x040fe40007ffe0ff */
[----:B------:R-:W-:-:S04]  /*0bb0*/  IADD3 R15, PT, PT, R15, 0x2, RZ ;  /* 0x000000020f0f7810 */ /* 0x000fc80007ffe0ff */
[----:B------:R-:W-:-:S13]  /*0bc0*/  ISETP.NE.AND P1, PT, R15, UR4, PT ;  /* 0x000000040f007c0c */ /* 0x000fda000bf25270 */
[----:B------:R-:W-:Y:S05]  /*0bd0*/  @P1 BRA `(.L_x_27) ;  /* 0xfffffff400bc1947 */ /* 0x000fea000383ffff */
[----:B------:R-:W-:-:S07]  /*0be0*/  MOV R15, UR4 ;  /* 0x00000004000f7c02 */ /* 0x000fce0008000f00 */
.L_x_10:
[----:B------:R-:W0:Y:S02]  /*0bf0*/  LDCU UR7, c[0x0][0x3a0] ;  /* 0x00007400ff0777ac */ /* 0x000e240008000800 */
[----:B0-----:R-:W-:-:S09]  /*0c00*/  ULOP3.LUT UP0, URZ, UR7, 0x1, URZ, 0xc0, !UPT ;  /* 0x0000000107ff7892 */ /* 0x001fd2000f80c0ff */
[----:B------:R-:W-:Y:S05]  /*0c10*/  BRA.U !UP0, `(.L_x_28) ;  /* 0x00000005081c7547 */ /* 0x000fea000b800000 */
[----:B------:R-:W0:Y:S02]  /*0c20*/  LDC.64 R2, c[0x0][0x398] ;  /* 0x0000e600ff027b82 */ /* 0x000e240000000a00 */
[----:B0-----:R-:W-:-:S05]  /*0c30*/  IMAD.WIDE.U32 R2, R15, 0x58, R2 ;  /* 0x000000580f027825 */ /* 0x001fca00078e0002 */
        /* <DEDUP_REMOVED lines=31> */
[----:B------:R-:W-:-:S07]  /*0e30*/  MOV R17, 0xe50 ;  /* 0x00000e5000117802 */ /* 0x000fce0000000f00 */
[----:B------:R-:W-:Y:S05]  /*0e40*/  CALL.REL.NOINC `($__internal_1_$__cuda_sm20_sqrt_rn_f32_slowpath) ;  /* 0x00000048007c7944 */ /* 0x000fea0003c00000 */
[----:B------:R-:W-:Y:S05]  /*0e50*/  BRA `(.L_x_33) ;  /* 0x0000000000107947 */ /* 0x000fea0003800000 */
.L_x_32:
[----:B------:R-:W-:Y:S01]  /*0e60*/  FMUL.FTZ R24, R4, R3 ;  /* 0x0000000304187220 */ /* 0x000fe20000410000 */
[----:B------:R-:W-:-:S03]  /*0e70*/  FMUL.FTZ R2, R3, 0.5 ;  /* 0x3f00000003027820 */ /* 0x000fc60000410000 */
[----:B------:R-:W-:-:S04]  /*0e80*/  FFMA R3, -R24, R24, R4 ;  /* 0x0000001818037223 */ /* 0x000fc80000000104 */
[----:B------:R-:W-:-:S07]  /*0e90*/  FFMA R24, R3, R2, R24 ;  /* 0x0000000203187223 */ /* 0x000fce0000000018 */
.L_x_33:
[----:B------:R-:W-:Y:S05]  /*0ea0*/  BSYNC.RECONVERGENT B1 ;  /* 0x0000000000017941 */ /* 0x000fea0003800200 */
.L_x_31:
[----:B------:R-:W-:Y:S01]  /*0eb0*/  FADD R16, R19, R24 ;  /* 0x0000001813107221 */ /* 0x000fe20000000000 */
[----:B------:R-:W-:Y:S06]  /*0ec0*/  BRA `(.L_x_30) ;  /* 0x0000000000647947 */ /* 0x000fec0003800000 */
.L_x_29:
        /* <DEDUP_REMOVED lines=19> */
.L_x_35:
[----:B------:R-:W-:Y:S01]  /*1000*/  FMUL.FTZ R24, R5, R20 ;  /* 0x0000001405187220 */ /* 0x000fe20000410000 */
[----:B------:R-:W-:-:S03]  /*1010*/  FMUL.FTZ R2, R20, 0.5 ;  /* 0x3f00000014027820 */ /* 0x000fc60000410000 */
[----:B------:R-:W-:-:S04]  /*1020*/  FFMA R3, -R24, R24, R5 ;  /* 0x0000001818037223 */ /* 0x000fc80000000105 */
[----:B------:R-:W-:-:S07]  /*1030*/  FFMA R24, R3, R2, R24 ;  /* 0x0000000203187223 */ /* 0x000fce0000000018 */
.L_x_36:
[----:B------:R-:W-:Y:S05]  /*1040*/  BSYNC.RECONVERGENT B1 ;  /* 0x0000000000017941 */ /* 0x000fea0003800200 */
.L_x_34:
[----:B------:R-:W-:-:S07]  /*1050*/  FADD R16, -R16, R24 ;  /* 0x0000001810107221 */ /* 0x000fce0000000100 */
.L_x_30:
[----:B------:R-:W-:-:S04]  /*1060*/  FSETP.GEU.AND P0, PT, R16, R13, PT ;  /* 0x0000000d1000720b */ /* 0x000fc80003f0e000 */
[----:B------:R-:W-:Y:S02]  /*1070*/  SEL R8, R15, R8, !P0 ;  /* 0x000000080f087207 */ /* 0x000fe40004000000 */
[----:B------:R-:W-:-:S07]  /*1080*/  FSEL R13, R16, R13, !P0 ;  /* 0x0000000d100d7208 */ /* 0x000fce0004000000 */
.L_x_28:
[----:B------:R-:W-:-:S04]  /*1090*/  FSETP.GT.AND P0, PT, R10, 6, PT ;  /* 0x40c000000a00780b */ /* 0x000fc80003f04000 */
[----:B------:R-:W-:-:S13]  /*10a0*/  FSETP.GEU.AND P0, PT, R13, 9.9999997473787516356e-05, !P0 ;  /* 0x38d1b7170d00780b */ /* 0x000fda000470e000 */
[----:B------:R-:W-:Y:S05]  /*10b0*/  @!P0 BRA `(.L_x_37) ;  /* 0x00000000001c8947 */ /* 0x000fea0003800000 */
[----:B------:R-:W-:Y:S01]  /*10c0*/  IADD3 R18, PT, PT, R18, 0x1, RZ ;  /* 0x0000000112127810 */ /* 0x000fe20007ffe0ff */
[-C--:B-----5:R-:W-:Y:S01]  /*10d0*/  FFMA R6, R9, R13.reuse, R6 ;  /* 0x0000000d09067223 */ /* 0x0a0fe20000000006 */
[-C--:B------:R-:W-:Y:S01]  /*10e0*/  FFMA R0, R11, R13.reuse, R0 ;  /* 0x0000000d0b007223 */ /* 0x080fe20000000000 */
[----:B------:R-:W-:Y:S01]  /*10f0*/  FFMA R7, R12, R13, R7 ;  /* 0x0000000d0c077223 */ /* 0x000fe20000000007 */
[----:B------:R-:W-:Y:S01]  /*1100*/  ISETP.NE.AND P0, PT, R18, 0x64, PT ;  /* 0x000000641200780c */ /* 0x000fe20003f05270 */
[----:B------:R-:W-:-:S12]  /*1110*/  FADD R10, R13, R10 ;  /* 0x0000000a0d0a7221 */ /* 0x000fd80000000000 */
[----:B------:R-:W-:Y:S05]  /*1120*/  @P0 BRA `(.L_x_38) ;  /* 0xfffffff0004c0947 */ /* 0x000fea000383ffff */
.L_x_37:
[----:B------:R-:W-:Y:S05]  /*1130*/  BSYNC.RECONVERGENT B0 ;  /* 0x0000000000007941 */ /* 0x000fea0003800200 */
.L_x_9:
[----:B------:R-:W-:Y:S01]  /*1140*/  FSETP.GT.AND P0, PT, R13, 9.9999997473787516356e-05, PT ;  /* 0x38d1b7170d00780b */ /* 0x000fe20003f04000 */
[----:B-----5:R-:W-:Y:S01]  /*1150*/  IMAD.MOV.U32 R11, RZ, RZ, R0 ;  /* 0x000000ffff0b7224 */ /* 0x020fe200078e0000 */
[----:B------:R-:W-:Y:S02]  /*1160*/  SHF.R.S32.HI R9, RZ, 0x1f, R8 ;  /* 0x0000001fff097819 */ /* 0x000fe40000011408 */
[----:B------:R-:W-:Y:S01]  /*1170*/  MOV R12, R7 ;  /* 0x00000007000c7202 */ /* 0x000fe20000000f00 */
[----:B------:R-:W-:Y:S08]  /*1180*/  BRA `(.L_x_39) ;  /* 0x0000000000187947 */ /* 0x000ff00003800000 */
.L_x_8:
[----:B-----5:R-:W-:Y:S01]  /*1190*/  FFMA R6, R9, 1.00000000000000000000e+09, R6 ;  /* 0x4e6e6b2809067823 */ /* 0x020fe20000000006 */
[----:B------:R-:W-:Y:S01]  /*11a0*/  PLOP3.LUT P0, PT, PT, PT, PT, 0x80, 0x8 ;  /* 0x000000000008781c */ /* 0x000fe20003f0f070 */
[----:B------:R-:W-:Y:S01]  /*11b0*/  FFMA R11, R11, 1.00000000000000000000e+09, R0 ;  /* 0x4e6e6b280b0b7823 */ /* 0x000fe20000000000 */
[----:B------:R-:W-:Y:S01]  /*11c0*/  FFMA R12, R12, 1.00000000000000000000e+09, R7 ;  /* 0x4e6e6b280c0c7823 */ /* 0x000fe20000000007 */
[----:B------:R-:W-:Y:S02]  /*11d0*/  MOV R8, 0xffffffff ;  /* 0xffffffff00087802 */ /* 0x000fe40000000f00 */
[----:B------:R-:W-:-:S08]  /*11e0*/  MOV R9, 0xffffffff ;  /* 0xffffffff00097802 */ /* 0x000fd00000000f00 */
.L_x_39:
[----:B------:R-:W-:Y:S01]  /*11f0*/  BSSY.RECONVERGENT B1, `(.L_x_40) ;  /* 0x00003fd000017945 */ /* 0x000fe20003800200 */
[----:B------:R-:W-:Y:S01]  /*1200*/  HFMA2 R0, -RZ, RZ, 0, 0 ;  /* 0x00000000ff007431 */ /* 0x000fe200000001ff */
[----:B------:R-:W-:Y:S02]  /*1210*/  CS2R R4, SRZ ;  /* 0x0000000000047805 */ /* 0x000fe4000001ff00 */
[----:B------:R-:W-:Y:S05]  /*1220*/  @P0 BRA `(.L_x_41) ;  /* 0x0000003c00e40947 */ /* 0x000fea0003800000 */
[----:B------:R-:W0:Y:S01]  /*1230*/  LDC.64 R2, c[0x0][0x398] ;  /* 0x0000e600ff027b82 */ /* 0x000e220000000a00 */
[----:B------:R-:W-:Y:S02]  /*1240*/  IMAD R5, R9, 0x58, RZ ;  /* 0x0000005809057824 */ /* 0x000fe400078e02ff */
[----:B0-----:R-:W-:-:S05]  /*1250*/  IMAD.WIDE.U32 R2, R8, 0x58, R2 ;  /* 0x0000005808027825 */ /* 0x001fca00078e0002 */
[----:B------:R-:W-:-:S05]  /*1260*/  IADD3 R3, PT, PT, R3, R5, RZ ;  /* 0x0000000503037210 */ /* 0x000fca0007ffe0ff */
[----:B------:R-:W2:Y:S04]  /*1270*/  LDG.E.64 R8, desc[UR8][R2.64] ;  /* 0x0000000802087981 */ /* 0x000ea8000c1e1b00 */
[----:B------:R0:W5:Y:S04]  /*1280*/  LDG.E R25, desc[UR8][R2.64+0x18] ;  /* 0x0000180802197981 */ /* 0x000168000c1e1900 */
[----:B------:R0:W5:Y:S04]  /*1290*/  LDG.E.64 R22, desc[UR8][R2.64+0x28] ;  /* 0x0000280802167981 */ /* 0x000168000c1e1b00 */
[----:B------:R0:W5:Y:S04]  /*12a0*/  LDG.E.64 R4, desc[UR8][R2.64+0x8] ;  /* 0x0000080802047981 */ /* 0x000168000c1e1b00 */
[----:B------:R0:W5:Y:S04]  /*12b0*/  LDG.E.64 R20, desc[UR8][R2.64+0x10] ;  /* 0x0000100802147981 */ /* 0x000168000c1e1b00 */
[----:B------:R0:W5:Y:S01]  /*12c0*/  LDG.E.64 R18, desc[UR8][R2.64+0x30] ;  /* 0x0000300802127981 */ /* 0x000162000c1e1b00 */
[----:B------:R-:W-:Y:S01]  /*12d0*/  BSSY.RECONVERGENT B0, `(.L_x_42) ;  /* 0x00003e4000007945 */ /* 0x000fe20003800200 */
[----:B--2---:R-:W-:-:S13]  /*12e0*/  ISETP.NE.AND P0, PT, R8, 0x1, PT ;  /* 0x000000010800780c */ /* 0x004fda0003f05270 */
[----:B0-----:R-:W-:Y:S05]  /*12f0*/  @!P0 BRA `(.L_x_43) ;  /* 0x0000001000d08947 */ /* 0x001fea0003800000 */
[----:B------:R-:W-:-:S13]  /*1300*/  ISETP.NE.AND P0, PT, R8, RZ, PT ;  /* 0x000000ff0800720c */ /* 0x000fda0003f05270 */
[----:B------:R-:W-:Y:S05]  /*1310*/  @P0 BRA `(.L_x_44) ;  /* 0x0000003c007c0947 */ /* 0x000fea0003800000 */
[----:B-----5:R-:W-:Y:S01]  /*1320*/  FADD R7, -R4, R11 ;  /* 0x0000000b04077221 */ /* 0x020fe20000000100 */
[----:B------:R-:W-:Y:S01]  /*1330*/  FADD R9, -R9, R6 ;  /* 0x0000000609097221 */ /* 0x000fe20000000100 */
[----:B------:R-:W-:Y:S01]  /*1340*/  FADD R3, -R5, R12 ;  /* 0x0000000c05037221 */ /* 0x000fe20000000100 */
[----:B------:R-:W-:Y:S01]  /*1350*/  BSSY.RECONVERGENT B2, `(.L_x_45) ;  /* 0x0000010000027945 */ /* 0x000fe20003800200 */
[----:B------:R-:W-:-:S04]  /*1360*/  FMUL R0, R7, R7 ;  /* 0x0000000707007220 */ /* 0x000fc80000400000 */
[----:B------:R-:W-:-:S04]  /*1370*/  FFMA R0, R9, R9, R0 ;  /* 0x0000000909007223 */ /* 0x000fc80000000000 */
[----:B------:R-:W-:-:S04]  /*1380*/  FFMA R4, R3, R3, R0 ;  /* 0x0000000303047223 */ /* 0x000fc80000000000 */
[----:B------:R0:W1:Y:S01]  /*1390*/  MUFU.RSQ R11, R4 ;  /* 0x00000004000b7308 */ /* 0x0000620000001400 */
[----:B------:R-:W-:-:S04]  /*13a0*/  IADD3 R0, PT, PT, R4, -0xd000000, RZ ;  /* 0xf300000004007810 */ /* 0x000fc80007ffe0ff */
[----:B------:R-:W-:-:S13]  /*13b0*/  ISETP.GT.U32.AND P0, PT, R0, 0x727fffff, PT ;  /* 0x727fffff0000780c */ /* 0x000fda0003f04070 */
[----:B01----:R-:W-:Y:S05]  /*13c0*/  @!P0 BRA `(.L_x_46) ;  /* 0x0000000000108947 */ /* 0x003fea0003800000 */
[----:B------:R-:W-:-:S07]  /*13d0*/  MOV R17, 0x13f0 ;  /* 0x000013f000117802 */ /* 0x000fce0000000f00 */
[----:B------:R-:W-:Y:S05]  /*13e0*/  CALL.REL.NOINC `($__internal_1_$__cuda_sm20_sqrt_rn_f32_slowpath) ;  /* 0x0000004400147944 */ /* 0x000fea0003c00000 */
[----:B------:R-:W-:Y:S01]  /*13f0*/  IMAD.MOV.U32 R5, RZ, RZ, R24 ;  /* 0x000000ffff057224 */ /* 0x000fe200078e0018 */
[----:B------:R-:W-:Y:S06]  /*1400*/  BRA `(.L_x_47) ;  /* 0x0000000000107947 */ /* 0x000fec0003800000 */
.L_x_46:
[----:B------:R-:W-:Y:S01]  /*1410*/  FMUL.FTZ R5, R4, R11 ;  /* 0x0000000b04057220 */ /* 0x000fe20000410000 */
[----:B------:R-:W-:-:S03]  /*1420*/  FMUL.FTZ R2, R11, 0.5 ;  /* 0x3f0000000b027820 */ /* 0x000fc60000410000 */
[----:B------:R-:W-:-:S04]  /*1430*/  FFMA R0, -R5, R5, R4 ;  /* 0x0000000505007223 */ /* 0x000fc80000000104 */
[----:B------:R-:W-:-:S07]  /*1440*/  FFMA R5, R0, R2, R5 ;  /* 0x0000000200057223 */ /* 0x000fce0000000005 */
.L_x_47:
[----:B------:R-:W-:Y:S05]  /*1450*/  BSYNC.RECONVERGENT B2 ;  /* 0x0000000000027941 */ /* 0x000fea0003800200 */
.L_x_45:
[----:B------:R-:W-:Y:S01]  /*1460*/  FSETP.GT.AND P0, PT, R5, RZ, PT ;  /* 0x000000ff0500720b */ /* 0x000fe20003f04000 */
[----:B------:R-:W-:Y:S01]  /*1470*/  BSSY.RECONVERGENT B4, `(.L_x_48) ;  /* 0x000002f000047945 */ /* 0x000fe20003800200 */
[----:B------:R-:W-:Y:S01]  /*1480*/  HFMA2 R2, -RZ, RZ, 0, 0 ;  /* 0x00000000ff027431 */ /* 0x000fe200000001ff */
[----:B------:R-:W-:Y:S02]  /*1490*/  MOV R11, RZ ;  /* 0x000000ff000b7202 */ /* 0x000fe40000000f00 */
[----:B------:R-:W-:-:S08]  /*14a0*/  MOV R0, RZ ;  /* 0x000000ff00007202 */ /* 0x000fd00000000f00 */
[----:B------:R-:W-:Y:S05]  /*14b0*/  @!P0 BRA `(.L_x_49) ;  /* 0x0000000000a88947 */ /* 0x000fea0003800000 */
[----:B------:R-:W0:Y:S01]  /*14c0*/  MUFU.RCP R0, R5 ;  /* 0x0000000500007308 */ /* 0x000e220000001000 */
[----:B------:R-:W-:Y:S07]  /*14d0*/  BSSY.RECONVERGENT B5, `(.L_x_50) ;  /* 0x000000c000057945 */ /* 0x000fee0003800200 */
[----:B------:R-:W1:Y:S01]  /*14e0*/  FCHK P0, R9, R5 ;  /* 0x0000000509007302 */ /* 0x000e620000000000 */
[----:B0-----:R-:W-:-:S04]  /*14f0*/  FFMA R11, R0, -R5, 1 ;  /* 0x3f800000000b7423 */ /* 0x001fc80000000805 */
[----:B------:R-:W-:-:S04]  /*1500*/  FFMA R0, R0, R11, R0 ;  /* 0x0000000b00007223 */ /* 0x000fc80000000000 */
[----:B------:R-:W-:-:S04]  /*1510*/  FFMA R2, R9, R0, RZ ;  /* 0x0000000009027223 */ /* 0x000fc800000000ff */
[----:B------:R-:W-:-:S04]  /*1520*/  FFMA R11, R2, -R5, R9 ;  /* 0x80000005020b7223 */ /* 0x000fc80000000009 */
[----:B------:R-:W-:Y:S01]  /*1530*/  FFMA R11, R0, R11, R2 ;  /* 0x0000000b000b7223 */ /* 0x000fe20000000002 */
[----:B-1----:R-:W-:Y:S06]  /*1540*/  @!P0 BRA `(.L_x_51) ;  /* 0x0000000000108947 */ /* 0x002fec0003800000 */
[----:B------:R-:W-:Y:S02]  /*1550*/  MOV R4, R9 ;  /* 0x0000000900047202 */ /* 0x000fe40000000f00 */
[----:B------:R-:W-:-:S07]  /*1560*/  MOV R16, 0x1580 ;  /* 0x0000158000107802 */ /* 0x000fce0000000f00 */
[----:B------:R-:W-:Y:S05]  /*1570*/  CALL.REL.NOINC `($__internal_2_$__cuda_sm3x_div_rn_noftz_f32_slowpath) ;  /* 0x0000004400087944 */ /* 0x000fea0003c00000 */
[----:B------:R-:W-:-:S07]  /*1580*/  MOV R11, R4 ;  /* 0x00000004000b7202 */ /* 0x000fce0000000f00 */
.L_x_51:
[----:B------:R-:W-:Y:S05]  /*1590*/  BSYNC.RECONVERGENT B5 ;  /* 0x0000000000057941 */ /* 0x000fea0003800200 */
.L_x_50:
        /* <DEDUP_REMOVED lines=12> */
[----:B------:R-:W-:-:S07]  /*1660*/  IMAD.MOV.U32 R2, RZ, RZ, R4 ;  /* 0x000000ffff027224 */ /* 0x000fce00078e0004 */
.L_x_53:
[----:B------:R-:W-:Y:S05]  /*1670*/  BSYNC.RECONVERGENT B5 ;  /* 0x0000000000057941 */ /* 0x000fea0003800200 */
.L_x_52:
        /* <DEDUP_REMOVED lines=13> */
.L_x_54:
[----:B------:R-:W-:Y:S05]  /*1750*/  BSYNC.RECONVERGENT B5 ;  /* 0x0000000000057941 */ /* 0x000fea0003800200 */
.L_x_49:
[----:B------:R-:W-:Y:S05]  /*1760*/  BSYNC.RECONVERGENT B4 ;  /* 0x0000000000047941 */ /* 0x000fea0003800200 */
.L_x_48:
[CC--:B------:R-:W-:Y:S01]  /*1770*/  FSETP.GT.AND P1, PT, |R0|.reuse, |R11|.reuse, PT ;  /* 0x4000000b0000720b */ /* 0x0c0fe20003f24200 */
[----:B------:R-:W-:Y:S03]  /*1780*/  BSSY.RECONVERGENT B4, `(.L_x_55) ;  /* 0x000000e000047945 */ /* 0x000fe60003800200 */
[----:B------:R-:W-:Y:S02]  /*1790*/  FSEL R5, |R0|, |R11|, P1 ;  /* 0x4000000b00057208 */ /* 0x000fe40000800200 */
[----:B------:R-:W-:Y:S02]  /*17a0*/  FSEL R4, |R11|, |R0|, P1 ;  /* 0x400000000b047208 */ /* 0x000fe40000800200 */
[----:B------:R-:W0:Y:S08]  /*17b0*/  MUFU.RCP R6, R5 ;  /* 0x0000000500067308 */ /* 0x000e300000001000 */
[----:B------:R-:W1:Y:S01]  /*17c0*/  FCHK P0, R4, R5 ;  /* 0x0000000504007302 */ /* 0x000e620000000000 */
[----:B0-----:R-:W-:-:S04]  /*17d0*/  FFMA R13, -R5, R6, 1 ;  /* 0x3f800000050d7423 */ /* 0x001fc80000000106 */
[----:B------:R-:W-:-:S04]  /*17e0*/  FFMA R13, R6, R13, R6 ;  /* 0x0000000d060d7223 */ /* 0x000fc80000000006 */
[----:B------:R-:W-:-:S04]  /*17f0*/  FFMA R6, R4, R13, RZ ;  /* 0x0000000d04067223 */ /* 0x000fc800000000ff */
[----:B------:R-:W-:-:S04]  /*1800*/  FFMA R8, -R5, R6, R4 ;  /* 0x0000000605087223 */ /* 0x000fc80000000104 */
[----:B------:R-:W-:Y:S01]  /*1810*/  FFMA R6, R13, R8, R6 ;  /* 0x000000080d067223 */ /* 0x000fe20000000006 */
[----:B-1----:R-:W-:Y:S06]  /*1820*/  @!P0 BRA `(.L_x_56) ;  /* 0x00000000000c8947 */ /* 0x002fec0003800000 */
[----:B------:R-:W-:-:S07]  /*1830*/  MOV R16, 0x1850 ;  /* 0x0000185000107802 */ /* 0x000fce0000000f00 */
[----:B------:R-:W-:Y:S05]  /*1840*/  CALL.REL.NOINC `($__internal_2_$__cuda_sm3x_div_rn_noftz_f32_slowpath) ;  /* 0x0000004000547944 */ /* 0x000fea0003c00000 */
[----:B------:R-:W-:-:S07]  /*1850*/  MOV R6, R4 ;  /* 0x0000000400067202 */ /* 0x000fce0000000f00 */
.L_x_56:
[----:B------:R-:W-:Y:S05]  /*1860*/  BSYNC.RECONVERGENT B4 ;  /* 0x0000000000047941 */ /* 0x000fea0003800200 */
.L_x_55:
[----:B------:R-:W-:Y:S02]  /*1870*/  HFMA2 R13, -RZ, RZ, 0.89990234375, 10328 ;  /* 0x3b33710bff0d7431 */ /* 0x000fe400000001ff */
[----:B------:R-:W-:Y:S01]  /*1880*/  FMUL R4, R6, R6 ;  /* 0x0000000606047220 */ /* 0x000fe20000400000 */
[----:B------:R-:W-:Y:S01]  /*1890*/  MOV R8, 0x3f6ee581 ;  /* 0x3f6ee58100087802 */ /* 0x000fe20000000f00 */
[----:B------:R-:W-:Y:S01]  /*18a0*/  BSSY.RECONVERGENT B2, `(.L_x_57) ;  /* 0x0000032000027945 */ /* 0x000fe20003800200 */
[----:B------:R-:W-:Y:S01]  /*18b0*/  FSETP.NEU.AND P2, PT, R5, RZ, PT ;  /* 0x000000ff0500720b */ /* 0x000fe20003f4d000 */
[----:B------:R-:W-:Y:S01]  /*18c0*/  IMAD.MOV.U32 R5, RZ, RZ, 0x401921fb ;  /* 0x401921fbff057424 */ /* 0x000fe200078e00ff */
[----:B------:R-:W-:Y:S02]  /*18d0*/  MOV R12, 0x1 ;  /* 0x00000001000c7802 */ /* 0x000fe40000000f00 */
[C---:B------:R-:W-:Y:S01]  /*18e0*/  ISETP.GE.AND P0, PT, R11.reuse, RZ, PT ;  /* 0x000000ff0b00720c */ /* 0x040fe20003f06270 */
[----:B------:R-:W-:Y:S01]  /*18f0*/  FFMA R13, R4, R13, -0.015681877732276916504 ;  /* 0xbc807748040d7423 */ /* 0x000fe2000000000d */
[----:B------:R-:W-:Y:S01]  /*1900*/  FSETP.NEU.AND P3, PT, |R11|, |R0|, PT ;  /* 0x400000000b00720b */ /* 0x000fe20003f6d200 */
[----:B------:R-:W-:-:S02]  /*1910*/  FADD R11, |R0|, |R11| ;  /* 0x4000000b000b7221 */ /* 0x000fc40000000200 */
[----:B------:R-:W-:-:S04]  /*1920*/  FFMA R13, R4, R13, 0.042200751602649688721 ;  /* 0x3d2cdab2040d7423 */ /* 0x000fc8000000000d */
[----:B------:R-:W-:-:S04]  /*1930*/  FFMA R13, R4, R13, -0.074792981147766113281 ;  /* 0xbd992d10040d7423 */ /* 0x000fc8000000000d */
[----:B------:R-:W-:-:S04]  /*1940*/  FFMA R13, R4, R13, 0.10640415549278259277 ;  /* 0x3dd9ea6c040d7423 */ /* 0x000fc8000000000d */
[----:B------:R-:W-:-:S04]  /*1950*/  FFMA R13, R4, R13, -0.14207722246646881104 ;  /* 0xbe117cb1040d7423 */ /* 0x000fc8000000000d */
[C---:B------:R-:W-:Y:S02]  /*1960*/  FFMA R15, R4.reuse, R13, 0.19993925094604492188 ;  /* 0x3e4cbce0040f7423 */ /* 0x040fe4000000000d */
[----:B------:R-:W0:Y:S02]  /*1970*/  MUFU.RCP64H R13, 6.283184051513671875 ;  /* 0x401921fb000d7908 */ /* 0x000e240000001800 */
[----:B------:R-:W-:-:S04]  /*1980*/  FFMA R15, R4, R15, -0.33333197236061096191 ;  /* 0xbeaaaa7d040f7423 */ /* 0x000fc8000000000f */
[----:B------:R-:W-:Y:S01]  /*1990*/  FMUL R15, R4, R15 ;  /* 0x0000000f040f7220 */ /* 0x000fe20000400000 */
[----:B------:R-:W-:-:S03]  /*19a0*/  HFMA2 R4, -RZ, RZ, 68.25, 0.07958984375 ;  /* 0x54442d18ff047431 */ /* 0x000fc600000001ff */
[----:B------:R-:W-:-:S04]  /*19b0*/  FFMA R15, R15, R6, R6 ;  /* 0x000000060f0f7223 */ /* 0x000fc80000000006 */
[C---:B------:R-:W-:Y:S01]  /*19c0*/  FFMA R6, R8.reuse, 1.6832555532455444336, -R15 ;  /* 0x3fd774eb08067823 */ /* 0x040fe2000000080f */
[----:B------:R-:W-:Y:S01]  /*19d0*/  FSEL R8, R8, 1.8663789033889770508, P1 ;  /* 0x3feee58108087808 */ /* 0x000fe20000800000 */
[----:B0-----:R-:W-:-:S03]  /*19e0*/  DFMA R16, R12, -R4, 1 ;  /* 0x3ff000000c10742b */ /* 0x001fc60000000804 */
[-C--:B------:R-:W-:Y:S02]  /*19f0*/  FSEL R21, R6, R15.reuse, P1 ;  /* 0x0000000f06157208 */ /* 0x080fe40000800000 */
[----:B------:R-:W-:Y:S02]  /*1a00*/  FSEL R15, R15, -R15, P1 ;  /* 0x8000000f0f0f7208 */ /* 0x000fe40000800000 */
[----:B------:R-:W-:Y:S01]  /*1a10*/  MOV R6, 0x4016cbe4 ;  /* 0x4016cbe400067802 */ /* 0x000fe20000000f00 */
[----:B------:R-:W-:Y:S02]  /*1a20*/  DFMA R16, R16, R16, R16 ;  /* 0x000000101010722b */ /* 0x000fe40000000010 */
[----:B------:R-:W-:Y:S01]  /*1a30*/  @!P0 FFMA R21, R8, 1.6832555532455444336, R15 ;  /* 0x3fd774eb08158823 */ /* 0x000fe2000000000f */
[----:B------:R-:W-:Y:S02]  /*1a40*/  @!P3 FSEL R21, R6, 0.78539818525314331055, !P0 ;  /* 0x3f490fdb0615b808 */ /* 0x000fe40004000000 */
[----:B------:R-:W-:-:S02]  /*1a50*/  @!P2 FSEL R21, RZ, 3.1415927410125732422, P0 ;  /* 0x40490fdbff15a808 */ /* 0x000fc40000000000 */
[----:B------:R-:W-:Y:S02]  /*1a60*/  FSETP.NAN.AND P0, PT, R11, R11, PT ;  /* 0x0000000b0b00720b */ /* 0x000fe40003f08000 */
[----:B------:R-:W-:Y:S01]  /*1a70*/  LOP3.LUT R0, R21, 0x80000000, R0, 0xb8, !PT ;  /* 0x8000000015007812 */ /* 0x000fe200078eb800 */
[----:B------:R-:W-:-:S03]  /*1a80*/  DFMA R16, R12, R16, R12 ;  /* 0x000000100c10722b */ /* 0x000fc6000000000c */
[----:B------:R-:W-:-:S05]  /*1a90*/  FSEL R11, R11, R0, P0 ;  /* 0x000000000b0b7208 */ /* 0x000fca0000000000 */
[C---:B------:R-:W-:Y:S01]  /*1aa0*/  DFMA R12, R16.reuse, -R4, 1 ;  /* 0x3ff00000100c742b */ /* 0x040fe20000000804 */
[----:B------:R-:W0:Y:S07]  /*1ab0*/  F2F.F64.F32 R10, R11 ;  /* 0x0000000b000a7310 */ /* 0x000e2e0000201800 */
[----:B------:R-:W-:-:S08]  /*1ac0*/  DFMA R12, R16, R12, R16 ;  /* 0x0000000c100c722b */ /* 0x000fd00000000010 */
[----:B0-----:R-:W-:Y:S01]  /*1ad0*/  DMUL R16, R10, R12 ;  /* 0x0000000c0a107228 */ /* 0x001fe20000000000 */
[----:B------:R-:W-:-:S07]  /*1ae0*/  FSETP.GEU.AND P1, PT, |R11|, 6.5827683646048100446e-37, PT ;  /* 0x036000000b00780b */ /* 0x000fce0003f2e200 */
[----:B------:R-:W-:-:S08]  /*1af0*/  DFMA R4, R16, -R4, R10 ;  /* 0x800000041004722b */ /* 0x000fd0000000000a */
[----:B------:R-:W-:-:S10]  /*1b00*/  DFMA R4, R12, R4, R16 ;  /* 0x000000040c04722b */ /* 0x000fd40000000010 */
[----:B------:R-:W-:-:S05]  /*1b10*/  FFMA R0, RZ, 2.3926990032196044922, R5 ;  /* 0x401921fbff007823 */ /* 0x000fca0000000005 */
[----:B------:R-:W-:Y:S02]  /*1b20*/  FSETP.GT.AND P0, PT, |R0|, 1.469367938527859385e-39, PT ;  /* 0x001000000000780b */ /* 0x000fe40003f04200 */
[----:B------:R-:W-:-:S11]  /*1b30*/  MOV R0, 0x54442d18 ;  /* 0x54442d1800007802 */ /* 0x000fd60000000f00 */
[----:B------:R-:W-:Y:S05]  /*1b40*/  @P0 BRA P1, `(.L_x_58) ;  /* 0x00000000001c0947 */ /* 0x000fea0000800000 */
[----:B------:R-:W-:Y:S02]  /*1b50*/  MOV R17, R11 ;  /* 0x0000000b00117202 */ /* 0x000fe40000000f00 */
[----:B------:R-:W-:Y:S02]  /*1b60*/  MOV R16, R10 ;  /* 0x0000000a00107202 */ /* 0x000fe40000000f00 */
[----:B------:R-:W-:Y:S02]  /*1b70*/  MOV R11, 0x401921fb ;  /* 0x401921fb000b7802 */ /* 0x000fe40000000f00 */
[----:B------:R-:W-:-:S07]  /*1b80*/  MOV R4, 0x1ba0 ;  /* 0x00001ba000047802 */ /* 0x000fce0000000f00 */
[----:B------:R-:W-:Y:S05]  /*1b90*/  CALL.REL.NOINC `($__internal_0_$__cuda_sm20_div_rn_f64_full) ;  /* 0x0000003400b47944 */ /* 0x000fea0003c00000 */
[----:B------:R-:W-:Y:S01]  /*1ba0*/  IMAD.MOV.U32 R4, RZ, RZ, R10 ;  /* 0x000000ffff047224 */ /* 0x000fe200078e000a */
[----:B------:R-:W-:-:S07]  /*1bb0*/  MOV R5, R11 ;  /* 0x0000000b00057202 */ /* 0x000fce0000000f00 */
.L_x_58:
[----:B------:R-:W-:Y:S05]  /*1bc0*/  BSYNC.RECONVERGENT B2 ;  /* 0x0000000000027941 */ /* 0x000fea0003800200 */
.L_x_57:
[----:B------:R-:W-:Y:S01]  /*1bd0*/  HFMA2 R11, -RZ, RZ, 1.75, 0 ;  /* 0x3f000000ff0b7431 */ /* 0x000fe200000001ff */
[C---:B------:R-:W-:Y:S01]  /*1be0*/  FSETP.NEU.AND P1, PT, |R2|.reuse, 1, PT ;  /* 0x3f8000000200780b */ /* 0x040fe20003f2d200 */
[----:B------:R-:W-:Y:S01]  /*1bf0*/  MUFU.RCP64H R13, -3.1415920257568359375 ;  /* 0xc00921fb000d7908 */ /* 0x000fe20000001800 */
[C---:B------:R-:W-:Y:S01]  /*1c00*/  FSETP.GT.AND P0, PT, |R2|.reuse, 0.56000000238418579102, PT ;  /* 0x3f0f5c290200780b */ /* 0x040fe20003f04200 */
[----:B------:R-:W-:Y:S01]  /*1c10*/  HFMA2 R12, -RZ, RZ, 0, 5.9604644775390625e-08 ;  /* 0x00000001ff0c7431 */ /* 0x000fe200000001ff */
[----:B------:R-:W-:Y:S01]  /*1c20*/  MOV R10, 0x3d4dd2f7 ;  /* 0x3d4dd2f7000a7802 */ /* 0x000fe20000000f00 */
[----:B------:R-:W-:Y:S01]  /*1c30*/  IMAD.MOV.U32 R21, RZ, RZ, 0x3fd774eb ;  /* 0x3fd774ebff157424 */ /* 0x000fe200078e00ff */
[----:B------:R-:W-:Y:S01]  /*1c40*/  DADD R4, R4, 0.5 ;  /* 0x3fe0000004047429 */ /* 0x000fe20000000000 */
[----:B------:R-:W-:Y:S01]  /*1c50*/  BSSY.RECONVERGENT B2, `(.L_x_59) ;  /* 0x000002a000027945 */ /* 0x000fe20003800200 */
[----:B------:R-:W-:-:S04]  /*1c60*/  FFMA R6, |R2|, -R11, 0.5 ;  /* 0x3f00000002067423 */ /* 0x000fc80000000a0b */
[----:B------:R-:W0:Y:S02]  /*1c70*/  MUFU.RSQ R11, R6 ;  /* 0x00000006000b7308 */ /* 0x000e240000001400 */
[----:B0-----:R-:W-:Y:S01]  /*1c80*/  FMUL R8, R6, R11 ;  /* 0x0000000b06087220 */ /* 0x001fe20000400000 */
[----:B------:R-:W-:-:S04]  /*1c90*/  FMUL R11, R11, -0.5 ;  /* 0xbf0000000b0b7820 */ /* 0x000fc80000400000 */
[----:B------:R-:W-:-:S04]  /*1ca0*/  FFMA R11, R8, R11, 0.5 ;  /* 0x3f000000080b7423 */ /* 0x000fc8000000000b */
[----:B------:R-:W-:-:S05]  /*1cb0*/  FFMA R11, R8, R11, R8 ;  /* 0x0000000b080b7223 */ /* 0x000fca0000000008 */
[----:B------:R-:W-:-:S04]  /*1cc0*/  FSEL R11, R11, RZ, P1 ;  /* 0x000000ff0b0b7208 */ /* 0x000fc80000800000 */
[----:B------:R-:W-:Y:S02]  /*1cd0*/  FSEL R8, R11, |R2|, P0 ;  /* 0x400000020b087208 */ /* 0x000fe40000000000 */
[----:B------:R-:W-:-:S03]  /*1ce0*/  MOV R11, 0x400921fb ;  /* 0x400921fb000b7802 */ /* 0x000fc60000000f00 */
[----:B------:R-:W-:-:S04]  /*1cf0*/  FMUL R15, R8, R8 ;  /* 0x00000008080f7220 */ /* 0x000fc80000400000 */
[----:B------:R-:W-:Y:S01]  /*1d00*/  FFMA R6, R15, R10, 0.018773360177874565125 ;  /* 0x3c99ca970f067423 */ /* 0x000fe2000000000a */
[----:B------:R-:W-:-:S03]  /*1d10*/  HFMA2 R10, -RZ, RZ, 68.25, 0.07958984375 ;  /* 0x54442d18ff0a7431 */ /* 0x000fc600000001ff */
[----:B------:R-:W-:-:S04]  /*1d20*/  FFMA R6, R15, R6, 0.046769052743911743164 ;  /* 0x3d3f90e80f067423 */ /* 0x000fc80000000006 */
[----:B------:R-:W-:Y:S01]  /*1d30*/  FFMA R6, R15, R6, 0.074823014438152313232 ;  /* 0x3d993ccf0f067423 */ /* 0x000fe20000000006 */
[----:B------:R-:W-:-:S03]  /*1d40*/  DFMA R16, R12, R10, 1 ;  /* 0x3ff000000c10742b */ /* 0x000fc6000000000a */
[----:B------:R-:W-:-:S04]  /*1d50*/  FFMA R6, R15, R6, 0.16667181253433227539 ;  /* 0x3e2aac040f067423 */ /* 0x000fc80000000006 */
[----:B------:R-:W-:Y:S01]  /*1d60*/  FMUL R15, R15, R6 ;  /* 0x000000060f0f7220 */ /* 0x000fe20000400000 */
[----:B------:R-:W-:-:S03]  /*1d70*/  DFMA R16, R16, R16, R16 ;  /* 0x000000101010722b */ /* 0x000fc60000000010 */
[----:B------:R-:W-:-:S04]  /*1d80*/  FFMA R15, R8, R15, R8 ;  /* 0x0000000f080f7223 */ /* 0x000fc80000000008 */
[----:B------:R-:W-:Y:S01]  /*1d90*/  FMUL R6, R15, -2 ;  /* 0xc00000000f067820 */ /* 0x000fe20000400000 */
[----:B------:R-:W-:-:S03]  /*1da0*/  DFMA R16, R12, R16, R12 ;  /* 0x000000100c10722b */ /* 0x000fc6000000000c */
[----:B------:R-:W-:-:S05]  /*1db0*/  @P0 FFMA R15, R21, 0.93318945169448852539, R6 ;  /* 0x3f6ee581150f0823 */ /* 0x000fca0000000006 */
[C---:B------:R-:W-:Y:S01]  /*1dc0*/  FSETP.NAN.AND P0, PT, R15.reuse, R15, PT ;  /* 0x0000000f0f00720b */ /* 0x040fe20003f08000 */
[----:B------:R-:W-:Y:S01]  /*1dd0*/  DFMA R24, R16, R10, 1 ;  /* 0x3ff000001018742b */ /* 0x000fe2000000000a */
[----:B------:R-:W-:-:S04]  /*1de0*/  LOP3.LUT R2, R15, 0x80000000, R2, 0xb8, !PT ;  /* 0x800000000f027812 */ /* 0x000fc800078eb802 */
[----:B------:R-:W-:Y:S02]  /*1df0*/  FSEL R12, R2, R15, !P0 ;  /* 0x0000000f020c7208 */ /* 0x000fe40004000000 */
[----:B------:R-:W-:Y:S01]  /*1e00*/  F2F.F32.F64 R2, R4 ;  /* 0x0000000400027310 */ /* 0x000fe20000301000 */
[----:B------:R-:W-:-:S07]  /*1e10*/  DFMA R24, R16, R24, R16 ;  /* 0x000000181018722b */ /* 0x000fce0000000010 */
[----:B------:R-:W0:Y:S02]  /*1e20*/  F2F.F64.F32 R12, R12 ;  /* 0x0000000c000c7310 */ /* 0x000e240000201800 */
[----:B0-----:R-:W-:Y:S01]  /*1e30*/  DMUL R16, R12, R24 ;  /* 0x000000180c107228 */ /* 0x001fe20000000000 */
[----:B------:R-:W-:-:S07]  /*1e40*/  FSETP.GEU.AND P1, PT, |R13|, 6.5827683646048100446e-37, PT ;  /* 0x036000000d00780b */ /* 0x000fce0003f2e200 */
[----:B------:R-:W-:-:S08]  /*1e50*/  DFMA R10, R16, R10, R12 ;  /* 0x0000000a100a722b */ /* 0x000fd0000000000c */
[----:B------:R-:W-:-:S10]  /*1e60*/  DFMA R10, R24, R10, R16 ;  /* 0x0000000a180a722b */ /* 0x000fd40000000010 */
[----:B------:R-:W-:-:S05]  /*1e70*/  FFMA R6, RZ, -2.1426990032196044922, R11 ;  /* 0xc00921fbff067823 */ /* 0x000fca000000000b */
[----:B------:R-:W-:-:S13]  /*1e80*/  FSETP.GT.AND P0, PT, |R6|, 1.469367938527859385e-39, PT ;  /* 0x001000000600780b */ /* 0x000fda0003f04200 */
[----:B------:R-:W-:Y:S05]  /*1e90*/  @P0 BRA P1, `(.L_x_60) ;  /* 0x0000000000140947 */ /* 0x000fea0000800000 */
[----:B------:R-:W-:Y:S02]  /*1ea0*/  MOV R16, R12 ;  /* 0x0000000c00107202 */ /* 0x000fe40000000f00 */
[----:B------:R-:W-:Y:S02]  /*1eb0*/  MOV R17, R13 ;  /* 0x0000000d00117202 */ /* 0x000fe40000000f00 */
[----:B------:R-:W-:Y:S02]  /*1ec0*/  MOV R11, 0xc00921fb ;  /* 0xc00921fb000b7802 */ /* 0x000fe40000000f00 */
[----:B------:R-:W-:-:S07]  /*1ed0*/  MOV R4, 0x1ef0 ;  /* 0x00001ef000047802 */ /* 0x000fce0000000f00 */
[----:B------:R-:W-:Y:S05]  /*1ee0*/  CALL.REL.NOINC `($__internal_0_$__cuda_sm20_div_rn_f64_full) ;  /* 0x0000003000e07944 */ /* 0x000fea0003c00000 */
.L_x_60:
[----:B------:R-:W-:Y:S05]  /*1ef0*/  BSYNC.RECONVERGENT B2 ;  /* 0x0000000000027941 */ /* 0x000fea0003800200 */
.L_x_59:
[----:B------:R-:W-:Y:S01]  /*1f00*/  DADD R10, R10, 0.5 ;  /* 0x3fe000000a0a7429 */ /* 0x000fe20000000000 */
[----:B------:R-:W-:Y:S01]  /*1f10*/  IADD3 R0, PT, PT, R18, -0x1, RZ ;  /* 0xffffffff12007810 */ /* 0x000fe20007ffe0ff */
[----:B------:R-:W-:Y:S01]  /*1f20*/  FADD.SAT R2, RZ, R2 ;  /* 0x00000002ff027221 */ /* 0x000fe20000002000 */
[----:B------:R-:W-:Y:S02]  /*1f30*/  IADD3 R19, PT, PT, R19, -0x1, RZ ;  /* 0xffffffff13137810 */ /* 0x000fe40007ffe0ff */
[----:B------:R-:W-:Y:S02]  /*1f40*/  I2FP.F32.S32 R5, R0 ;  /* 0x0000000000057245 */ /* 0x000fe40000201400 */
[----:B------:R-:W-:-:S03]  /*1f50*/  I2FP.F32.S32 R19, R19 ;  /* 0x0000001300137245 */ /* 0x000fc60000201400 */
[----:B------:R-:W0:Y:S01]  /*1f60*/  F2F.F32.F64 R10, R10 ;  /* 0x0000000a000a7310 */ /* 0x000e220000301000 */
[----:B------:R-:W-:-:S07]  /*1f70*/  FMUL R5, R2, R5 ;  /* 0x0000000502057220 */ /* 0x000fce0000400000 */
[----:B------:R-:W-:Y:S01]  /*1f80*/  F2I.TRUNC.NTZ R5, R5 ;  /* 0x0000000500057305 */ /* 0x000fe2000020f100 */
[----:B0-----:R-:W-:-:S04]  /*1f90*/  FADD.SAT R0, RZ, R10 ;  /* 0x0000000aff007221 */ /* 0x001fc80000002000 */
[----:B------:R-:W-:-:S06]  /*1fa0*/  FMUL R19, R0, R19 ;  /* 0x0000001300137220 */ /* 0x000fcc0000400000 */
[----:B------:R-:W0:Y:S02]  /*1fb0*/  F2I.TRUNC.NTZ R19, R19 ;  /* 0x0000001300137305 */ /* 0x000e24000020f100 */
[----:B0-----:R-:W-:-:S04]  /*1fc0*/  IMAD R18, R18, R19, R5 ;  /* 0x0000001312127224 */ /* 0x001fc800078e0205 */
[----:B------:R-:W-:-:S05]  /*1fd0*/  IMAD R11, R18, 0x3, RZ ;  /* 0x00000003120b7824 */ /* 0x000fca00078e02ff */
[----:B------:R-:W-:-:S04]  /*1fe0*/  IADD3 R10, P0, PT, R22, R11, RZ ;  /* 0x0000000b160a7210 */ /* 0x000fc80007f1e0ff */
[----:B------:R-:W-:-:S05]  /*1ff0*/  LEA.HI.X.SX32 R11, R11, R23, 0x1, P0 ;  /* 0x000000170b0b7211 */ /* 0x000fca00000f0eff */
[----:B------:R-:W2:Y:S04]  /*2000*/  LD.E.U8 R4, desc[UR8][R10.64] ;  /* 0x000000080a047980 */ /* 0x000ea8000c101100 */
[----:B------:R0:W5:Y:S04]  /*2010*/  LD.E.U8 R2, desc[UR8][R10.64+0x1] ;  /* 0x000001080a027980 */ /* 0x000168000c101100 */
[----:B------:R0:W5:Y:S01]  /*2020*/  LD.E.U8 R0, desc[UR8][R10.64+0x2] ;  /* 0x000002080a007980 */ /* 0x000162000c101100 */
[----:B------:R-:W-:Y:S01]  /*2030*/  MOV R6, 0x3b808081 ;  /* 0x3b80808100067802 */ /* 0x000fe20000000f00 */
[----:B------:R-:W-:Y:S01]  /*2040*/  IMAD.MOV.U32 R5, RZ, RZ, 0x437f0000 ;  /* 0x437f0000ff057424 */ /* 0x000fe200078e00ff */
[----:B------:R-:W-:Y:S03]  /*2050*/  BSSY.RECONVERGENT B4, `(.L_x_61) ;  /* 0x000000d000047945 */ /* 0x000fe60003800200 */
[----:B------:R-:W-:-:S04]  /*2060*/  FFMA R5, R6, -R5, 1 ;  /* 0x3f80000006057423 */ /* 0x000fc80000000805 */
[----:B------:R-:W-:Y:S01]  /*2070*/  FFMA R5, R5, R6, 0.0039215688593685626984 ;  /* 0x3b80808105057423 */ /* 0x000fe20000000006 */
[----:B--2---:R-:W-:-:S04]  /*2080*/  I2FP.F32.U32 R4, R4 ;  /* 0x0000000400047245 */ /* 0x004fc80000201000 */
[----:B------:R-:W1:Y:S01]  /*2090*/  FCHK P0, R4, 255 ;  /* 0x437f000004007902 */ /* 0x000e620000000000 */
[----:B------:R-:W-:-:S04]  /*20a0*/  FFMA R6, R4, R5, RZ ;  /* 0x0000000504067223 */ /* 0x000fc800000000ff */
[----:B------:R-:W-:-:S04]  /*20b0*/  FFMA R8, R6, -255, R4 ;  /* 0xc37f000006087823 */ /* 0x000fc80000000004 */
[----:B------:R-:W-:Y:S01]  /*20c0*/  FFMA R18, R5, R8, R6 ;  /* 0x0000000805127223 */ /* 0x000fe20000000006 */
[----:B01----:R-:W-:Y:S06]  /*20d0*/  @!P0 BRA `(.L_x_62) ;  /* 0x0000000000108947 */ /* 0x003fec0003800000 */
[----:B------:R-:W-:Y:S02]  /*20e0*/  MOV R5, 0x437f0000 ;  /* 0x437f000000057802 */ /* 0x000fe40000000f00 */
[----:B------:R-:W-:-:S07]  /*20f0*/  MOV R16, 0x2110 ;  /* 0x0000211000107802 */ /* 0x000fce0000000f00 */
[----:B-----5:R-:W-:Y:S05]  /*2100*/  CALL.REL.NOINC `($__internal_2_$__cuda_sm3x_div_rn_noftz_f32_slowpath) ;  /* 0x0000003800247944 */ /* 0x020fea0003c00000 */
[----:B------:R-:W-:-:S07]  /*2110*/  MOV R18, R4 ;  /* 0x0000000400127202 */ /* 0x000fce0000000f00 */
.L_x_62:
[----:B------:R-:W-:Y:S05]  /*2120*/  BSYNC.RECONVERGENT B4 ;  /* 0x0000000000047941 */ /* 0x000fea0003800200 */
.L_x_61:
[----:B------:R-:W-:Y:S01]  /*2130*/  HFMA2 R4, -RZ, RZ, 0.9375, -7.688999176025390625e-06 ;  /* 0x3b808081ff047431 */ /* 0x000fe200000001ff */
[----:B-----5:R-:W-:Y:S01]  /*2140*/  LOP3.LUT R2, R2, 0xffff, RZ, 0xc0, !PT ;  /* 0x0000ffff02027812 */ /* 0x020fe200078ec0ff */
[----:B------:R-:W-:Y:S01]  /*2150*/  BSSY.RECONVERGENT B4, `(.L_x_63) ;  /* 0x000000e000047945 */ /* 0x000fe20003800200 */
[----:B------:R-:W-:Y:S02]  /*2160*/  MOV R5, 0x437f0000 ;  /* 0x437f000000057802 */ /* 0x000fe40000000f00 */
[----:B------:R-:W-:-:S04]  /*2170*/  I2FP.F32.U32 R6, R2 ;  /* 0x0000000200067245 */ /* 0x000fc80000201000 */
[----:B------:R-:W0:Y:S01]  /*2180*/  FCHK P0, R6, 255 ;  /* 0x437f000006007902 */ /* 0x000e220000000000 */
[----:B------:R-:W-:-:S04]  /*2190*/  FFMA R5, R4, -R5, 1 ;  /* 0x3f80000004057423 */ /* 0x000fc80000000805 */
[----:B------:R-:W-:-:S04]  /*21a0*/  FFMA R2, R5, R4, 0.0039215688593685626984 ;  /* 0x3b80808105027423 */ /* 0x000fc80000000004 */
[----:B------:R-:W-:-:S04]  /*21b0*/  FFMA R5, R2, R6, RZ ;  /* 0x0000000602057223 */ /* 0x000fc800000000ff */
[----:B------:R-:W-:-:S04]  /*21c0*/  FFMA R4, R5, -255, R6 ;  /* 0xc37f000005047823 */ /* 0x000fc80000000006 */
[----:B------:R-:W-:Y:S01]  /*21d0*/  FFMA R4, R2, R4, R5 ;  /* 0x0000000402047223 */ /* 0x000fe20000000005 */
[----:B0-----:R-:W-:Y:S06]  /*21e0*/  @!P0 BRA `(.L_x_64) ;  /* 0x0000000000108947 */ /* 0x001fec0003800000 */
[----:B------:R-:W-:Y:S02]  /*21f0*/  MOV R4, R6 ;  /* 0x0000000600047202 */ /* 0x000fe40000000f00 */
[----:B------:R-:W-:Y:S02]  /*2200*/  MOV R5, 0x437f0000 ;  /* 0x437f000000057802 */ /* 0x000fe40000000f00 */
[----:B------:R-:W-:-:S07]  /*2210*/  MOV R16, 0x2230 ;  /* 0x0000223000107802 */ /* 0x000fce0000000f00 */
[----:B------:R-:W-:Y:S05]  /*2220*/  CALL.REL.NOINC `($__internal_2_$__cuda_sm3x_div_rn_noftz_f32_slowpath) ;  /* 0x0000003400dc7944 */ /* 0x000fea0003c00000 */
.L_x_64:
[----:B------:R-:W-:Y:S05]  /*2230*/  BSYNC.RECONVERGENT B4 ;  /* 0x0000000000047941 */ /* 0x000fea0003800200 */
.L_x_63:
[----:B------:R-:W-:Y:S01]  /*2240*/  HFMA2 R5, -RZ, RZ, 3.748046875, 0 ;  /* 0x437f0000ff057431 */ /* 0x000fe200000001ff */
[----:B------:R-:W-:Y:S01]  /*2250*/  LOP3.LUT R0, R0, 0xffff, RZ, 0xc0, !PT ;  /* 0x0000ffff00007812 */ /* 0x000fe200078ec0ff */
[----:B------:R-:W-:Y:S01]  /*2260*/  IMAD.MOV.U32 R2, RZ, RZ, 0x3b808081 ;  /* 0x3b808081ff027424 */ /* 0x000fe200078e00ff */
[----:B------:R-:W-:Y:S02]  /*2270*/  BSSY.RECONVERGENT B4, `(.L_x_65) ;  /* 0x000000e000047945 */ /* 0x000fe40003800200 */
[----:B------:R-:W-:Y:S02]  /*2280*/  I2FP.F32.U32 R8, R0 ;  /* 0x0000000000087245 */ /* 0x000fe40000201000 */
[----:B------:R-:W-:Y:S02]  /*2290*/  MOV R0, R4 ;  /* 0x0000000400007202 */ /* 0x000fe40000000f00 */
        /* <DEDUP_REMOVED lines=11> */
.L_x_66:
[----:B------:R-:W-:Y:S05]  /*2350*/  BSYNC.RECONVERGENT B4 ;  /* 0x0000000000047941 */ /* 0x000fea0003800200 */
.L_x_65:
[----:B------:R-:W0:Y:S01]  /*2360*/  MUFU.RCP R5, R20 ;  /* 0x0000001400057308 */ /* 0x000e220000001000 */
[----:B------:R-:W-:Y:S01]  /*2370*/  BSSY.RECONVERGENT B4, `(.L_x_67) ;  /* 0x000000d000047945 */ /* 0x000fe20003800200 */
[----:B------:R-:W-:-:S06]  /*2380*/  MOV R15, R4 ;  /* 0x00000004000f7202 */ /* 0x000fcc0000000f00 */
[----:B------:R-:W1:Y:S01]  /*2390*/  FCHK P0, R9, R20 ;  /* 0x0000001409007302 */ /* 0x000e620000000000 */
[----:B0-----:R-:W-:-:S04]  /*23a0*/  FFMA R2, -R20, R5, 1 ;  /* 0x3f80000014027423 */ /* 0x001fc80000000105 */
[----:B------:R-:W-:-:S04]  /*23b0*/  FFMA R2, R5, R2, R5 ;  /* 0x0000000205027223 */ /* 0x000fc80000000005 */
[----:B------:R-:W-:-:S04]  /*23c0*/  FFMA R5, R9, R2, RZ ;  /* 0x0000000209057223 */ /* 0x000fc800000000ff */
[----:B------:R-:W-:-:S04]  /*23d0*/  FFMA R6, -R20, R5, R9 ;  /* 0x0000000514067223 */ /* 0x000fc80000000109 */
[----:B------:R-:W-:Y:S01]  /*23e0*/  FFMA R4, R2, R6, R5 ;  /* 0x0000000602047223 */ /* 0x000fe20000000005 */
[----:B-1----:R-:W-:Y:S06]  /*23f0*/  @!P0 BRA `(.L_x_68) ;  /* 0x0000000000108947 */ /* 0x002fec0003800000 */
[----:B------:R-:W-:Y:S01]  /*2400*/  MOV R4, R9 ;  /* 0x0000000900047202 */ /* 0x000fe20000000f00 */
[----:B------:R-:W-:Y:S01]  /*2410*/  IMAD.MOV.U32 R5, RZ, RZ, R20 ;  /* 0x000000ffff057224 */ /* 0x000fe200078e0014 */
[----:B------:R-:W-:-:S07]  /*2420*/  MOV R16, 0x2440 ;  /* 0x0000244000107802 */ /* 0x000fce0000000f00 */
[----:B------:R-:W-:Y:S05]  /*2430*/  CALL.REL.NOINC `($__internal_2_$__cuda_sm3x_div_rn_noftz_f32_slowpath) ;  /* 0x0000003400587944 */ /* 0x000fea0003c00000 */
.L_x_68:
[----:B------:R-:W-:Y:S05]  /*2440*/  BSYNC.RECONVERGENT B4 ;  /* 0x0000000000047941 */ /* 0x000fea0003800200 */
.L_x_67:
        /* <DEDUP_REMOVED lines=10> */
[----:B------:R-:W-:Y:S02]  /*24f0*/  MOV R4, R7 ;  /* 0x0000000700047202 */ /* 0x000fe40000000f00 */
[----:B------:R-:W-:Y:S02]  /*2500*/  MOV R5, R20 ;  /* 0x0000001400057202 */ /* 0x000fe40000000f00 */
[----:B------:R-:W-:-:S07]  /*2510*/  MOV R16, 0x2530 ;  /* 0x0000253000107802 */ /* 0x000fce0000000f00 */
[----:B------:R-:W-:Y:S05]  /*2520*/  CALL.REL.NOINC `($__internal_2_$__cuda_sm3x_div_rn_noftz_f32_slowpath) ;  /* 0x00000034001c7944 */ /* 0x000fea0003c00000 */
[----:B------:R-:W-:-:S07]  /*2530*/  MOV R2, R4 ;  /* 0x0000000400027202 */ /* 0x000fce0000000f00 */
.L_x_70:
[----:B------:R-:W-:Y:S05]  /*2540*/  BSYNC.RECONVERGENT B4 ;  /* 0x0000000000047941 */ /* 0x000fea0003800200 */
.L_x_69:
[----:B------:R-:W0:Y:S01]  /*2550*/  MUFU.RCP R5, R20 ;  /* 0x0000001400057308 */ /* 0x000e220000001000 */
[----:B------:R-:W-:Y:S07]  /*2560*/  BSSY.RECONVERGENT B4, `(.L_x_71) ;  /* 0x000000c000047945 */ /* 0x000fee0003800200 */
        /* <DEDUP_REMOVED lines=11> */
.L_x_72:
[----:B------:R-:W-:Y:S05]  /*2620*/  BSYNC.RECONVERGENT B4 ;  /* 0x0000000000047941 */ /* 0x000fea0003800200 */
.L_x_71:
[----:B------:R-:W-:Y:S05]  /*2630*/  BRA `(.L_x_44) ;  /* 0x0000002800b47947 */ /* 0x000fea0003800000 */
.L_x_43:
[----:B------:R-:W-:Y:S01]  /*2640*/  FADD R3, -R9, R6 ;  /* 0x0000000609037221 */ /* 0x000fe20000000100 */
[----:B-----5:R-:W-:Y:S01]  /*2650*/  FADD R0, -R4, R11 ;  /* 0x0000000b04007221 */ /* 0x020fe20000000100 */
[----:B------:R-:W-:Y:S01]  /*2660*/  FADD R2, -R5, R12 ;  /* 0x0000000c05027221 */ /* 0x000fe20000000100 */
[----:B------:R-:W-:Y:S02]  /*2670*/  IMAD.MOV.U32 R8, RZ, RZ, 0x3f800000 ;  /* 0x3f800000ff087424 */ /* 0x000fe400078e00ff */
[----:B------:R-:W-:Y:S01]  /*2680*/  FADD R12, -R20, |R3| ;  /* 0x40000003140c7221 */ /* 0x000fe20000000100 */
[----:B------:R-:W-:Y:S01]  /*2690*/  FADD R11, -R21, |R0| ;  /* 0x40000000150b7221 */ /* 0x000fe20000000100 */
[----:B------:R-:W-:Y:S01]  /*26a0*/  FADD R10, -R25, |R2| ;  /* 0x40000002190a7221 */ /* 0x000fe20000000100 */
[----:B------:R-:W-:Y:S01]  /*26b0*/  FSETP.GE.AND P0, PT, R3, RZ, PT ;  /* 0x000000ff0300720b */ /* 0x000fe20003f06000 */
[----:B------:R-:W-:Y:S01]  /*26c0*/  BSSY.RECONVERGENT B4, `(.L_x_73) ;  /* 0x000005b000047945 */ /* 0x000fe20003800200 */
[----:B------:R-:W-:-:S02]  /*26d0*/  FSETP.GE.AND P2, PT, R0, RZ, PT ;  /* 0x000000ff0000720b */ /* 0x000fc40003f46000 */
[----:B------:R-:W-:Y:S02]  /*26e0*/  FMNMX3 R4, R12, R11, R10, !PT ;  /* 0x0000000b0c047276 */ /* 0x000fe4000780000a */
[----:B------:R-:W-:Y:S02]  /*26f0*/  FSETP.GE.AND P3, PT, R2, RZ, PT ;  /* 0x000000ff0200720b */ /* 0x000fe40003f66000 */
[----:B------:R-:W-:Y:S02]  /*2700*/  FSETP.GT.AND P1, PT, R4, RZ, PT ;  /* 0x000000ff0400720b */ /* 0x000fe40003f24000 */
[C---:B------:R-:W-:Y:S02]  /*2710*/  FSEL R13, R8.reuse, -1, P0 ;  /* 0xbf800000080d7808 */ /* 0x040fe40000000000 */
[C---:B------:R-:W-:Y:S02]  /*2720*/  FSEL R9, R8.reuse, -1, P2 ;  /* 0xbf80000008097808 */ /* 0x040fe40001000000 */
[----:B------:R-:W-:-:S07]  /*2730*/  FSEL R8, R8, -1, P3 ;  /* 0xbf80000008087808 */ /* 0x000fce0001800000 */
[----:B------:R-:W-:Y:S05]  /*2740*/  @!P1 BRA `(.L_x_74) ;  /* 0x0000000400249947 */ /* 0x000fea0003800000 */
[----:B------:R-:W-:Y:S01]  /*2750*/  FMNMX R7, RZ, R11, !PT ;  /* 0x0000000bff077209 */ /* 0x000fe20007800000 */
[----:B------:R-:W-:Y:S01]  /*2760*/  BSSY.RECONVERGENT B2, `(.L_x_75) ;  /* 0x0000012000027945 */ /* 0x000fe20003800200 */
[----:B------:R-:W-:Y:S02]  /*2770*/  FMNMX R16, RZ, R12, !PT ;  /* 0x0000000cff107209 */ /* 0x000fe40007800000 */
[----:B------:R-:W-:Y:S01]  /*2780*/  FMNMX R6, RZ, R10, !PT ;  /* 0x0000000aff067209 */ /* 0x000fe20007800000 */
        /* <DEDUP_REMOVED lines=9> */
[----:B------:R-:W-:Y:S01]  /*2820*/  MOV R5, R24 ;  /* 0x0000001800057202 */ /* 0x000fe20000000f00 */
[----:B------:R-:W-:Y:S06]  /*2830*/  BRA `(.L_x_77) ;  /* 0x0000000000107947 */ /* 0x000fec0003800000 */
.L_x_76:
[----:B------:R-:W-:Y:S01]  /*2840*/  FMUL.FTZ R5, R4, R15 ;  /* 0x0000000f04057220 */ /* 0x000fe20000410000 */
[----:B------:R-:W-:-:S03]  /*2850*/  FMUL.FTZ R15, R15, 0.5 ;  /* 0x3f0000000f0f7820 */ /* 0x000fc60000410000 */
[----:B------:R-:W-:-:S04]  /*2860*/  FFMA R4, -R5, R5, R4 ;  /* 0x0000000505047223 */ /* 0x000fc80000000104 */
[----:B------:R-:W-:-:S07]  /*2870*/  FFMA R5, R4, R15, R5 ;  /* 0x0000000f04057223 */ /* 0x000fce0000000005 */
.L_x_77:
[----:B------:R-:W-:Y:S05]  /*2880*/  BSYNC.RECONVERGENT B2 ;  /* 0x0000000000027941 */ /* 0x000fea0003800200 */
.L_x_75:
[----:B------:R-:W-:Y:S01]  /*2890*/  FSETP.GT.AND P0, PT, R5, RZ, PT ;  /* 0x000000ff0500720b */ /* 0x000fe20003f04000 */
[----:B------:R-:W-:Y:S01]  /*28a0*/  BSSY.RECONVERGENT B5, `(.L_x_78) ;  /* 0x000002f000057945 */ /* 0x000fe20003800200 */
[----:B------:R-:W-:Y:S01]  /*28b0*/  HFMA2 R34, -RZ, RZ, 0, 0 ;  /* 0x00000000ff227431 */ /* 0x000fe200000001ff */
[----:B------:R-:W-:Y:S01]  /*28c0*/  MOV R32, RZ ;  /* 0x000000ff00207202 */ /* 0x000fe20000000f00 */
[----:B------:R-:W-:-:S09]  /*28d0*/  HFMA2 R15, -RZ, RZ, 0, 0 ;  /* 0x00000000ff0f7431 */ /* 0x000fd200000001ff */
        /* <DEDUP_REMOVED lines=13> */
.L_x_81:
[----:B------:R-:W-:Y:S05]  /*29b0*/  BSYNC.RECONVERGENT B6 ;  /* 0x0000000000067941 */ /* 0x000fea0003800200 */
.L_x_80:
[----:B------:R-:W0:Y:S01]  /*29c0*/  MUFU.RCP R16, R5 ;  /* 0x0000000500107308 */ /* 0x000e220000001000 */
[----:B------:R-:W-:Y:S01]  /*29d0*/  BSSY.RECONVERGENT B6, `(.L_x_82) ;  /* 0x000000c000067945 */ /* 0x000fe20003800200 */
[----:B------:R-:W-:-:S06]  /*29e0*/  IMAD.MOV.U32 R34, RZ, RZ, R4 ;  /* 0x000000ffff227224 */ /* 0x000fcc00078e0004 */
        /* <DEDUP_REMOVED lines=10> */
.L_x_83:
[----:B------:R-:W-:Y:S05]  /*2a90*/  BSYNC.RECONVERGENT B6 ;  /* 0x0000000000067941 */ /* 0x000fea0003800200 */
.L_x_82:
[----:B------:R-:W0:Y:S01]  /*2aa0*/  MUFU.RCP R16, R5 ;  /* 0x0000000500107308 */ /* 0x000e220000001000 */
[----:B------:R-:W-:Y:S01]  /*2ab0*/  BSSY.RECONVERGENT B6, `(.L_x_84) ;  /* 0x000000c000067945 */ /* 0x000fe20003800200 */
[----:B------:R-:W-:-:S06]  /*2ac0*/  MOV R32, R4 ;  /* 0x0000000400207202 */ /* 0x000fcc0000000f00 */
        /* <DEDUP_REMOVED lines=10> */
.L_x_85:
[----:B------:R-:W-:Y:S05]  /*2b70*/  BSYNC.RECONVERGENT B6 ;  /* 0x0000000000067941 */ /* 0x000fea0003800200 */
.L_x_84:
[----:B------:R-:W-:-:S07]  /*2b80*/  MOV R15, R4 ;  /* 0x00000004000f7202 */ /* 0x000fce0000000f00 */
.L_x_79:
[----:B------:R-:W-:Y:S05]  /*2b90*/  BSYNC.RECONVERGENT B5 ;  /* 0x0000000000057941 */ /* 0x000fea0003800200 */
.L_x_78:
[----:B------:R-:W-:Y:S01]  /*2ba0*/  FMUL R34, R13, R34 ;  /* 0x000000220d227220 */ /* 0x000fe20000400000 */
[----:B------:R-:W-:Y:S01]  /*2bb0*/  FMUL R32, R9, R32 ;  /* 0x0000002009207220 */ /* 0x000fe20000400000 */
[----:B------:R-:W-:Y:S01]  /*2bc0*/  FMUL R4, R8, R15 ;  /* 0x0000000f08047220 */ /* 0x000fe20000400000 */
[----:B------:R-:W-:Y:S06]  /*2bd0*/  BRA `(.L_x_86) ;  /* 0x0000000000247947 */ /* 0x000fec0003800000 */
.L_x_74:
[C---:B------:R-:W-:Y:S01]  /*2be0*/  FSETP.GT.AND P0, PT, R12.reuse, R10, PT ;  /* 0x0000000a0c00720b */ /* 0x040fe20003f04000 */
[----:B------:R-:W-:Y:S01]  /*2bf0*/  HFMA2 R32, -RZ, RZ, 0, 0 ;  /* 0x00000000ff207431 */ /* 0x000fe200000001ff */
[----:B------:R-:W-:Y:S01]  /*2c00*/  MOV R34, R13 ;  /* 0x0000000d00227202 */ /* 0x000fe20000000f00 */
[----:B------:R-:W-:Y:S01]  /*2c10*/  IMAD.MOV.U32 R4, RZ, RZ, RZ ;  /* 0x000000ffff047224 */ /* 0x000fe200078e00ff */
[----:B------:R-:W-:-:S13]  /*2c20*/  FSETP.GT.AND P0, PT, R12, R11, P0 ;  /* 0x0000000b0c00720b */ /* 0x000fda0000704000 */
[----:B------:R-:W-:Y:S02]  /*2c30*/  @!P0 FSETP.GT.AND P2, PT, R11, R10, PT ;  /* 0x0000000a0b00820b */ /* 0x000fe40003f44000 */
[----:B------:R-:W-:Y:S02]  /*2c40*/  @!P0 MOV R34, RZ ;  /* 0x000000ff00228202 */ /* 0x000fe40000000f00 */
[----:B------:R-:W-:Y:S02]  /*2c50*/  @!P0 FSEL R32, R9, RZ, P2 ;  /* 0x000000ff09208208 */ /* 0x000fe40001000000 */
[----:B------:R-:W-:-:S07]  /*2c60*/  @!P0 FSEL R4, R8, RZ, !P2 ;  /* 0x000000ff08048208 */ /* 0x000fce0005000000 */
.L_x_86:
[----:B------:R-:W-:Y:S05]  /*2c70*/  BSYNC.RECONVERGENT B4 ;  /* 0x0000000000047941 */ /* 0x000fea0003800200 */
.L_x_73:
[----:B------:R-:W-:Y:S01]  /*2c80*/  FSETP.NEU.AND P0, PT, |R34|, 1, PT ;  /* 0x3f8000002200780b */ /* 0x000fe20003f0d200 */
[----:B------:R-:W-:Y:S01]  /*2c90*/  BSSY.RECONVERGENT B2, `(.L_x_87) ;  /* 0x0000046000027945 */ /* 0x000fe20003800200 */
[----:B------:R-:W-:Y:S01]  /*2ca0*/  HFMA2 R6, -RZ, RZ, 1.875, 0 ;  /* 0x3f800000ff067431 */ /* 0x000fe200000001ff */
[----:B------:R-:W-:Y:S02]  /*2cb0*/  FSETP.NEU.AND P3, PT, |R32|, 1, PT ;  /* 0x3f8000002000780b */ /* 0x000fe40003f6d200 */
[----:B------:R-:W-:-:S08]  /*2cc0*/  FSETP.NEU.AND P2, PT, |R4|, 1, PT ;  /* 0x3f8000000400780b */ /* 0x000fd00003f4d200 */
[----:B------:R-:W-:Y:S05]  /*2cd0*/  @!P0 BRA `(.L_x_88) ;  /* 0x0000000400048947 */ /* 0x000fea0003800000 */
[----:B------:R-:W-:-:S13]  /*2ce0*/  FSETP.NAN.AND P0, PT, |R34|, |R34|, PT ;  /* 0x400000222200720b */ /* 0x000fda0003f08200 */
[----:B------:R-:W-:Y:S01]  /*2cf0*/  @P0 FADD R6, |R34|, 4 ;  /* 0x4080000022060421 */ /* 0x000fe20000000200 */
[----:B------:R-:W-:Y:S06]  /*2d00*/  @P0 BRA `(.L_x_88) ;  /* 0x0000000000f80947 */ /* 0x000fec0003800000 */
[C---:B------:R-:W-:Y:S01]  /*2d10*/  FMUL R5, |R34|.reuse, 16777216 ;  /* 0x4b80000022057820 */ /* 0x040fe20000400200 */
[----:B------:R-:W-:Y:S02]  /*2d20*/  FSETP.GEU.AND P0, PT, |R34|, 1.175494350822287508e-38, PT ;  /* 0x008000002200780b */ /* 0x000fe40003f0e200 */
[----:B------:R-:W-:Y:S02]  /*2d30*/  MOV R26, 0x3a2c32e4 ;  /* 0x3a2c32e4001a7802 */ /* 0x000fe40000000f00 */
[----:B------:R-:W-:-:S04]  /*2d40*/  FSEL R5, R5, |R34|, !P0 ;  /* 0x4000002205057208 */ /* 0x000fc80004000000 */
[----:B------:R-:W-:-:S04]  /*2d50*/  IADD3 R6, PT, PT, R5, -0x3f3504f3, RZ ;  /* 0xc0cafb0d05067810 */ /* 0x000fc80007ffe0ff */
[----:B------:R-:W-:-:S04]  /*2d60*/  LOP3.LUT R6, R6, 0xff800000, RZ, 0xc0, !PT ;  /* 0xff80000006067812 */ /* 0x000fc800078ec0ff */
[-C--:B------:R-:W-:Y:S02]  /*2d70*/  IADD3 R5, PT, PT, R5, -R6.reuse, RZ ;  /* 0x8000000605057210 */ /* 0x080fe40007ffe0ff */
[----:B------:R-:W-:-:S03]  /*2d80*/  I2FP.F32.S32 R6, R6 ;  /* 0x0000000600067245 */ /* 0x000fc60000201400 */
[C---:B------:R-:W-:Y:S01]  /*2d90*/  FADD R15, R5.reuse, 1 ;  /* 0x3f800000050f7421 */ /* 0x040fe20000000000 */
[----:B------:R-:W-:-:S04]  /*2da0*/  FADD R16, R5, -1 ;  /* 0xbf80000005107421 */ /* 0x000fc80000000000 */
[----:B------:R-:W-:Y:S01]  /*2db0*/  FADD R24, R16, R16 ;  /* 0x0000001010187221 */ /* 0x000fe20000000000 */
[----:B------:R-:W0:Y:S03]  /*2dc0*/  MUFU.RCP R15, R15 ;  /* 0x0000000f000f7308 */ /* 0x000e260000001000 */
[----:B0-----:R-:W-:-:S04]  /*2dd0*/  FMUL R5, R15, R24 ;  /* 0x000000180f057220 */ /* 0x001fc80000400000 */
[----:B------:R-:W-:-:S04]  /*2de0*/  FADD R7, R16, -R5 ;  /* 0x8000000510077221 */ /* 0x000fc80000000000 */
[----:B------:R-:W-:-:S04]  /*2df0*/  FADD R7, R7, R7 ;  /* 0x0000000707077221 */ /* 0x000fc80000000000 */
[-C--:B------:R-:W-:Y:S01]  /*2e00*/  FFMA R24, R16, -R5.reuse, R7 ;  /* 0x8000000510187223 */ /* 0x080fe20000000007 */
[----:B------:R-:W-:Y:S02]  /*2e10*/  FSEL R7, RZ, -24, P0 ;  /* 0xc1c00000ff077808 */ /* 0x000fe40000000000 */
[----:B------:R-:W-:Y:S01]  /*2e20*/  FSETP.NEU.AND P0, PT, |R34|, +INF , PT ;  /* 0x7f8000002200780b */ /* 0x000fe20003f0d200 */
[----:B------:R-:W-:Y:S02]  /*2e30*/  FMUL R24, R15, R24 ;  /* 0x000000180f187220 */ /* 0x000fe40000400000 */
[----:B------:R-:W-:Y:S01]  /*2e40*/  FFMA R16, R6, 1.1920928955078125e-07, R7 ;  /* 0x3400000006107823 */ /* 0x000fe20000000007 */
[C---:B------:R-:W-:Y:S01]  /*2e50*/  FMUL R7, R5.reuse, R5 ;  /* 0x0000000505077220 */ /* 0x040fe20000400000 */
[----:B------:R-:W-:Y:S02]  /*2e60*/  FSETP.NEU.AND P0, PT, |R34|, RZ, P0 ;  /* 0x000000ff2200720b */ /* 0x000fe4000070d200 */
[----:B------:R-:W-:Y:S01]  /*2e70*/  FFMA R6, R5, 1.4426950216293334961, R16 ;  /* 0x3fb8aa3b05067823 */ /* 0x000fe20000000010 */
[----:B------:R-:W-:-:S03]  /*2e80*/  FFMA R26, R7, R26, 0.0032181653659790754318 ;  /* 0x3b52e7db071a7423 */ /* 0x000fc6000000001a */
[----:B------:R-:W-:Y:S01]  /*2e90*/  FADD R16, R16, -R6 ;  /* 0x8000000610107221 */ /* 0x000fe20000000000 */
[----:B------:R-:W-:-:S03]  /*2ea0*/  FFMA R26, R7, R26, 0.018033718690276145935 ;  /* 0x3c93bb73071a7423 */ /* 0x000fc6000000001a */
[----:B------:R-:W-:Y:S01]  /*2eb0*/  FFMA R15, R5, 1.4426950216293334961, R16 ;  /* 0x3fb8aa3b050f7823 */ /* 0x000fe20000000010 */
[----:B------:R-:W-:-:S03]  /*2ec0*/  FFMA R26, R7, R26, 0.12022458761930465698 ;  /* 0x3df6384f071a7423 */ /* 0x000fc6000000001a */
[----:B------:R-:W-:Y:S01]  /*2ed0*/  FFMA R16, R24, 1.4426950216293334961, R15 ;  /* 0x3fb8aa3b18107823 */ /* 0x000fe2000000000f */
[----:B------:R-:W-:Y:S01]  /*2ee0*/  FMUL R26, R7, R26 ;  /* 0x0000001a071a7220 */ /* 0x000fe20000400000 */
[----:B------:R-:W-:Y:S02]  /*2ef0*/  HFMA2 R15, -RZ, RZ, 0.64013671875, -15.109375 ;  /* 0x391fcb8eff0f7431 */ /* 0x000fe400000001ff */
[----:B------:R-:W-:Y:S01]  /*2f00*/  FFMA R16, R5, 1.9251366722983220825e-08, R16 ;  /* 0x32a55e3405107823 */ /* 0x000fe20000000010 */
[----:B------:R-:W-:-:S04]  /*2f10*/  FMUL R7, R26, 3 ;  /* 0x404000001a077820 */ /* 0x000fc80000400000 */
[----:B------:R-:W-:-:S04]  /*2f20*/  FFMA R7, R24, R7, R16 ;  /* 0x0000000718077223 */ /* 0x000fc80000000010 */
[----:B------:R-:W-:-:S04]  /*2f30*/  FFMA R7, R5, R26, R7 ;  /* 0x0000001a05077223 */ /* 0x000fc80000000007 */
[----:B------:R-:W-:-:S04]  /*2f40*/  FADD R16, R6, R7 ;  /* 0x0000000706107221 */ /* 0x000fc80000000000 */
[----:B------:R-:W-:Y:S01]  /*2f50*/  FMUL R5, R16, 4 ;  /* 0x4080000010057820 */ /* 0x000fe20000400000 */
[----:B------:R-:W-:-:S03]  /*2f60*/  FADD R6, -R6, R16 ;  /* 0x0000001006067221 */ /* 0x000fc60000000100 */
[----:B------:R-:W0:Y:S01]  /*2f70*/  FRND R24, R5 ;  /* 0x0000000500187307 */ /* 0x000e220000201000 */
[----:B------:R-:W-:Y:S01]  /*2f80*/  FADD R7, R7, -R6 ;  /* 0x8000000607077221 */ /* 0x000fe20000000000 */
[----:B------:R-:W-:Y:S01]  /*2f90*/  FFMA R16, R16, 4, -R5 ;  /* 0x4080000010107823 */ /* 0x000fe20000000805 */
[----:B------:R-:W-:-:S03]  /*2fa0*/  FSETP.GT.AND P5, PT, |R5|, 152, PT ;  /* 0x431800000500780b */ /* 0x000fc60003fa4200 */
[----:B------:R-:W-:Y:S02]  /*2fb0*/  FFMA R7, R7, 4, R16 ;  /* 0x4080000007077823 */ /* 0x000fe40000000010 */
[----:B------:R-:W1:Y:S01]  /*2fc0*/  F2I.NTZ R16, R5 ;  /* 0x0000000500107305 */ /* 0x000e620000203100 */
[----:B0-----:R-:W-:Y:S01]  /*2fd0*/  FADD R6, R5, -R24 ;  /* 0x8000001805067221 */ /* 0x001fe20000000000 */
[----:B------:R-:W-:-:S03]  /*2fe0*/  FSETP.GT.AND P4, PT, R24, RZ, PT ;  /* 0x000000ff1800720b */ /* 0x000fc60003f84000 */
[----:B------:R-:W-:-:S04]  /*2ff0*/  FADD R6, R6, R7 ;  /* 0x0000000706067221 */ /* 0x000fc80000000000 */
[----:B------:R-:W-:-:S04]  /*3000*/  FFMA R7, R6, R15, 0.0013391353422775864601 ;  /* 0x3aaf85ed06077423 */ /* 0x000fc8000000000f */
[----:B------:R-:W-:-:S04]  /*3010*/  FFMA R7, R6, R7, 0.0096188392490148544312 ;  /* 0x3c1d985606077423 */ /* 0x000fc80000000007 */
[----:B------:R-:W-:-:S04]  /*3020*/  FFMA R7, R6, R7, 0.055503588169813156128 ;  /* 0x3d6357bb06077423 */ /* 0x000fc80000000007 */
[----:B------:R-:W-:-:S04]  /*3030*/  FFMA R7, R6, R7, 0.24022644758224487305 ;  /* 0x3e75fdec06077423 */ /* 0x000fc80000000007 */
[C---:B------:R-:W-:Y:S01]  /*3040*/  FFMA R15, R6.reuse, R7, 0.69314718246459960938 ;  /* 0x3f317218060f7423 */ /* 0x040fe20000000007 */
[----:B------:R-:W-:Y:S02]  /*3050*/  SEL R7, RZ, 0x83000000, P4 ;  /* 0x83000000ff077807 */ /* 0x000fe40002000000 */
[----:B------:R-:W-:Y:S01]  /*3060*/  FSETP.GEU.AND P4, PT, R5, RZ, PT ;  /* 0x000000ff0500720b */ /* 0x000fe20003f8e000 */
[----:B------:R-:W-:Y:S01]  /*3070*/  FFMA R24, R6, R15, 1 ;  /* 0x3f80000006187423 */ /* 0x000fe2000000000f */
[----:B-1----:R-:W-:Y:S01]  /*3080*/  LEA R16, R16, -R7, 0x17 ;  /* 0x8000000710107211 */ /* 0x002fe200078eb8ff */
[----:B------:R-:W-:Y:S02]  /*3090*/  VIADD R15, R7, 0x7f000000 ;  /* 0x7f000000070f7836 */ /* 0x000fe40000000000 */
[----:B------:R-:W-:Y:S01]  /*30a0*/  @!P0 FADD R5, |R34|, |R34| ;  /* 0x4000002222058221 */ /* 0x000fe20000000200 */
[----:B------:R-:W-:Y:S01]  /*30b0*/  FSEL R6, RZ, +INF , !P4 ;  /* 0x7f800000ff067808 */ /* 0x000fe20006000000 */
[----:B------:R-:W-:-:S04]  /*30c0*/  FMUL R15, R15, R24 ;  /* 0x000000180f0f7220 */ /* 0x000fc80000400000 */
[----:B------:R-:W-:Y:S01]  /*30d0*/  @!P5 FMUL R6, R16, R15 ;  /* 0x0000000f1006d220 */ /* 0x000fe20000400000 */
[----:B------:R-:W-:-:S07]  /*30e0*/  @!P0 LOP3.LUT R6, R5, 0x7fffffff, RZ, 0xc0, !PT ;  /* 0x7fffffff05068812 */ /* 0x000fce00078ec0ff */
.L_x_88:
[----:B------:R-:W-:Y:S05]  /*30f0*/  BSYNC.RECONVERGENT B2 ;  /* 0x0000000000027941 */ /* 0x000fea0003800200 */
.L_x_87:
[----:B------:R-:W-:Y:S01]  /*3100*/  BSSY.RECONVERGENT B2, `(.L_x_89) ;  /* 0x0000044000027945 */ /* 0x000fe20003800200 */
[----:B------:R-:W-:-:S03]  /*3110*/  MOV R15, 0x3f800000 ;  /* 0x3f800000000f7802 */ /* 0x000fc60000000f00 */
[----:B------:R-:W-:Y:S05]  /*3120*/  @!P3 BRA `(.L_x_90) ;  /* 0x000000040004b947 */ /* 0x000fea0003800000 */
[----:B------:R-:W-:-:S13]  /*3130*/  FSETP.NAN.AND P0, PT, |R32|, |R32|, PT ;  /* 0x400000202000720b */ /* 0x000fda0003f08200 */
[----:B------:R-:W-:Y:S01]  /*3140*/  @P0 FADD R15, |R32|, 4 ;  /* 0x40800000200f0421 */ /* 0x000fe20000000200 */
[----:B------:R-:W-:Y:S06]  /*3150*/  @P0 BRA `(.L_x_90) ;  /* 0x0000000000f80947 */ /* 0x000fec0003800000 */
[C---:B------:R-:W-:Y:S01]  /*3160*/  FMUL R5, |R32|.reuse, 16777216 ;  /* 0x4b80000020057820 */ /* 0x040fe20000400200 */
[----:B------:R-:W-:-:S04]  /*3170*/  FSETP.GEU.AND P0, PT, |R32|, 1.175494350822287508e-38, PT ;  /* 0x008000002000780b */ /* 0x000fc80003f0e200 */
        /* <DEDUP_REMOVED lines=9> */
[----:B0-----:R-:W-:Y:S01]  /*3210*/  FMUL R5, R15, R26 ;  /* 0x0000001a0f057220 */ /* 0x001fe20000400000 */
[----:B------:R-:W-:-:S03]  /*3220*/  HFMA2 R26, -RZ, RZ, 0.771484375, 0.21533203125 ;  /* 0x3a2c32e4ff1a7431 */ /* 0x000fc600000001ff */
[----:B------:R-:W-:-:S04]  /*3230*/  FADD R7, R24, -R5 ;  /* 0x8000000518077221 */ /* 0x000fc80000000000 */
[----:B------:R-:W-:-:S04]  /*3240*/  FADD R7, R7, R7 ;  /* 0x0000000707077221 */ /* 0x000fc80000000000 */
[-C--:B------:R-:W-:Y:S01]  /*3250*/  FFMA R24, R24, -R5.reuse, R7 ;  /* 0x8000000518187223 */ /* 0x080fe20000000007 */
[----:B------:R-:W-:Y:S02]  /*3260*/  FSEL R7, RZ, -24, P0 ;  /* 0xc1c00000ff077808 */ /* 0x000fe40000000000 */
[----:B------:R-:W-:Y:S01]  /*3270*/  FSETP.NEU.AND P0, PT, |R32|, +INF , PT ;  /* 0x7f8000002000780b */ /* 0x000fe20003f0d200 */
[----:B------:R-:W-:Y:S01]  /*3280*/  FMUL R24, R15, R24 ;  /* 0x000000180f187220 */ /* 0x000fe20000400000 */
[----:B------:R-:W-:Y:S01]  /*3290*/  FMUL R15, R5, R5 ;  /* 0x00000005050f7220 */ /* 0x000fe20000400000 */
[----:B------:R-:W-:Y:S01]  /*32a0*/  FFMA R16, R16, 1.1920928955078125e-07, R7 ;  /* 0x3400000010107823 */ /* 0x000fe20000000007 */
[----:B------:R-:W-:Y:S02]  /*32b0*/  FSETP.NEU.AND P0, PT, |R32|, RZ, P0 ;  /* 0x000000ff2000720b */ /* 0x000fe4000070d200 */
[----:B------:R-:W-:Y:S01]  /*32c0*/  FFMA R26, R15, R26, 0.0032181653659790754318 ;  /* 0x3b52e7db0f1a7423 */ /* 0x000fe2000000001a */
[----:B------:R-:W-:-:S03]  /*32d0*/  FFMA R7, R5, 1.4426950216293334961, R16 ;  /* 0x3fb8aa3b05077823 */ /* 0x000fc60000000010 */
[----:B------:R-:W-:Y:S01]  /*32e0*/  FFMA R26, R15, R26, 0.018033718690276145935 ;  /* 0x3c93bb730f1a7423 */ /* 0x000fe2000000001a */
[----:B------:R-:W-:-:S03]  /*32f0*/  FADD R16, R16, -R7 ;  /* 0x8000000710107221 */ /* 0x000fc60000000000 */
[----:B------:R-:W-:Y:S01]  /*3300*/  FFMA R26, R15, R26, 0.12022458761930465698 ;  /* 0x3df6384f0f1a7423 */ /* 0x000fe2000000001a */
[----:B------:R-:W-:Y:S02]  /*3310*/  FFMA R17, R5, 1.4426950216293334961, R16 ;  /* 0x3fb8aa3b05117823 */ /* 0x000fe40000000010 */
[----:B------:R-:W-:Y:S01]  /*3320*/  @!P0 FADD R32, |R32|, |R32| ;  /* 0x4000002020208221 */ /* 0x000fe20000000200 */
[----:B------:R-:W-:Y:S01]  /*3330*/  FMUL R26, R15, R26 ;  /* 0x0000001a0f1a7220 */ /* 0x000fe20000400000 */
[----:B------:R-:W-:-:S03]  /*3340*/  FFMA R16, R24, 1.4426950216293334961, R17 ;  /* 0x3fb8aa3b18107823 */ /* 0x000fc60000000011 */
[----:B------:R-:W-:Y:S01]  /*3350*/  FMUL R15, R26, 3 ;  /* 0x404000001a0f7820 */ /* 0x000fe20000400000 */
[----:B------:R-:W-:-:S04]  /*3360*/  FFMA R16, R5, 1.9251366722983220825e-08, R16 ;  /* 0x32a55e3405107823 */ /* 0x000fc80000000010 */
        /* <DEDUP_REMOVED lines=8> */
[----:B------:R-:W-:Y:S02]  /*33f0*/  MOV R26, 0x391fcb8e ;  /* 0x391fcb8e001a7802 */ /* 0x000fe40000000f00 */
[----:B------:R-:W-:Y:S01]  /*3400*/  FSETP.GT.AND P4, PT, |R5|, 152, PT ;  /* 0x431800000500780b */ /* 0x000fe20003f84200 */
[----:B------:R-:W-:Y:S01]  /*3410*/  FFMA R16, R7, 4, R16 ;  /* 0x4080000007107823 */ /* 0x000fe20000000010 */
[----:B0-----:R-:W-:Y:S01]  /*3420*/  FADD R7, R5, -R24 ;  /* 0x8000001805077221 */ /* 0x001fe20000000000 */
[----:B------:R-:W-:-:S03]  /*3430*/  FSETP.GT.AND P3, PT, R24, RZ, PT ;  /* 0x000000ff1800720b */ /* 0x000fc60003f64000 */
[----:B------:R-:W-:Y:S01]  /*3440*/  FADD R7, R7, R16 ;  /* 0x0000001007077221 */ /* 0x000fe20000000000 */
[----:B------:R-:W-:Y:S02]  /*3450*/  SEL R15, RZ, 0x83000000, P3 ;  /* 0x83000000ff0f7807 */ /* 0x000fe40001800000 */
[----:B------:R-:W-:Y:S01]  /*3460*/  FSETP.GEU.AND P3, PT, R5, RZ, PT ;  /* 0x000000ff0500720b */ /* 0x000fe20003f6e000 */
[----:B------:R-:W-:-:S04]  /*3470*/  FFMA R16, R7, R26, 0.0013391353422775864601 ;  /* 0x3aaf85ed07107423 */ /* 0x000fc8000000001a */
[----:B------:R-:W-:-:S04]  /*3480*/  FFMA R16, R7, R16, 0.0096188392490148544312 ;  /* 0x3c1d985607107423 */ /* 0x000fc80000000010 */
[C---:B------:R-:W-:Y:S02]  /*3490*/  FFMA R24, R7.reuse, R16, 0.055503588169813156128 ;  /* 0x3d6357bb07187423 */ /* 0x040fe40000000010 */
[----:B------:R-:W0:Y:S02]  /*34a0*/  F2I.NTZ R16, R5 ;  /* 0x0000000500107305 */ /* 0x000e240000203100 */
[----:B------:R-:W-:-:S04]  /*34b0*/  FFMA R24, R7, R24, 0.24022644758224487305 ;  /* 0x3e75fdec07187423 */ /* 0x000fc80000000018 */
[----:B------:R-:W-:-:S04]  /*34c0*/  FFMA R24, R7, R24, 0.69314718246459960938 ;  /* 0x3f31721807187423 */ /* 0x000fc80000000018 */
[----:B------:R-:W-:Y:S01]  /*34d0*/  FFMA R24, R7, R24, 1 ;  /* 0x3f80000007187423 */ /* 0x000fe20000000018 */
[----:B------:R-:W-:Y:S01]  /*34e0*/  VIADD R7, R15, 0x7f000000 ;  /* 0x7f0000000f077836 */ /* 0x000fe20000000000 */
[----:B0-----:R-:W-:-:S03]  /*34f0*/  LEA R16, R16, -R15, 0x17 ;  /* 0x8000000f10107211 */ /* 0x001fc600078eb8ff */
[----:B------:R-:W-:Y:S01]  /*3500*/  FMUL R7, R7, R24 ;  /* 0x0000001807077220 */ /* 0x000fe20000400000 */
[----:B------:R-:W-:-:S03]  /*3510*/  FSEL R15, RZ, +INF , !P3 ;  /* 0x7f800000ff0f7808 */ /* 0x000fc60005800000 */
[----:B------:R-:W-:Y:S01]  /*3520*/  @!P4 FMUL R15, R16, R7 ;  /* 0x00000007100fc220 */ /* 0x000fe20000400000 */
[----:B------:R-:W-:-:S07]  /*3530*/  @!P0 LOP3.LUT R15, R32, 0x7fffffff, RZ, 0xc0, !PT ;  /* 0x7fffffff200f8812 */ /* 0x000fce00078ec0ff */
.L_x_90:
[----:B------:R-:W-:Y:S05]  /*3540*/  BSYNC.RECONVERGENT B2 ;  /* 0x0000000000027941 */ /* 0x000fea0003800200 */
.L_x_89:
[----:B------:R-:W-:Y:S01]  /*3550*/  BSSY.RECONVERGENT B2, `(.L_x_91) ;  /* 0x0000044000027945 */ /* 0x000fe20003800200 */
[----:B------:R-:W-:-:S03]  /*3560*/  HFMA2 R17, -RZ, RZ, 1.875, 0 ;  /* 0x3f800000ff117431 */ /* 0x000fc600000001ff */
        /* <DEDUP_REMOVED lines=16> */
[----:B------:R-:W-:-:S03]  /*3670*/  MOV R26, 0x3a2c32e4 ;  /* 0x3a2c32e4001a7802 */ /* 0x000fc60000000f00 */
        /* <DEDUP_REMOVED lines=28> */
[----:B------:R-:W-:Y:S01]  /*3840*/  HFMA2 R26, -RZ, RZ, 0.64013671875, -15.109375 ;  /* 0x391fcb8eff1a7431 */ /* 0x000fe200000001ff */
[----:B------:R-:W-:Y:S02]  /*3850*/  FSETP.GT.AND P3, PT, |R5|, 152, PT ;  /* 0x431800000500780b */ /* 0x000fe40003f64200 */
        /* <DEDUP_REMOVED lines=9> */
[----:B------:R-:W-:Y:S01]  /*38f0*/  FFMA R24, R7, R16, 0.69314718246459960938 ;  /* 0x3f31721807187423 */ /* 0x000fe20000000010 */
[----:B------:R-:W-:Y:S02]  /*3900*/  SEL R16, RZ, 0x83000000, P2 ;  /* 0x83000000ff107807 */ /* 0x000fe40001000000 */
[----:B------:R-:W-:Y:S01]  /*3910*/  FSETP.GEU.AND P2, PT, R5, RZ, PT ;  /* 0x000000ff0500720b */ /* 0x000fe20003f4e000 */
[----:B------:R-:W-:Y:S02]  /*3920*/  FFMA R24, R7, R24, 1 ;  /* 0x3f80000007187423 */ /* 0x000fe40000000018 */
[----:B------:R-:W-:Y:S01]  /*3930*/  VIADD R7, R16, 0x7f000000 ;  /* 0x7f00000010077836 */ /* 0x000fe20000000000 */
[----:B-1----:R-:W-:Y:S02]  /*3940*/  LEA R16, R17, -R16, 0x17 ;  /* 0x8000001011107211 */ /* 0x002fe400078eb8ff */
[----:B------:R-:W-:Y:S01]  /*3950*/  FSEL R17, RZ, +INF , !P2 ;  /* 0x7f800000ff117808 */ /* 0x000fe20005000000 */
[----:B------:R-:W-:-:S04]  /*3960*/  FMUL R7, R7, R24 ;  /* 0x0000001807077220 */ /* 0x000fc80000400000 */
[----:B------:R-:W-:Y:S01]  /*3970*/  @!P3 FMUL R17, R16, R7 ;  /* 0x000000071011b220 */ /* 0x000fe20000400000 */
[----:B------:R-:W-:-:S07]  /*3980*/  @!P0 LOP3.LUT R17, R4, 0x7fffffff, RZ, 0xc0, !PT ;  /* 0x7fffffff04118812 */ /* 0x000fce00078ec0ff */
.L_x_92:
[----:B------:R-:W-:Y:S05]  /*3990*/  BSYNC.RECONVERGENT B2 ;  /* 0x0000000000027941 */ /* 0x000fea0003800200 */
.L_x_91:
[----:B------:R-:W-:Y:S01]  /*39a0*/  FADD R4, R15, R6 ;  /* 0x000000060f047221 */ /* 0x000fe20000000000 */
[----:B------:R-:W-:Y:S03]  /*39b0*/  BSSY.RECONVERGENT B4, `(.L_x_93) ;  /* 0x000000f000047945 */ /* 0x000fe60003800200 */
[----:B------:R-:W-:-:S04]  /*39c0*/  FADD R4, R4, R17 ;  /* 0x0000001104047221 */ /* 0x000fc80000000000 */
[----:B------:R-:W-:-:S04]  /*39d0*/  FADD R5, R4, 9.9999997473787516356e-06 ;  /* 0x3727c5ac04057421 */ /* 0x000fc80000000000 */
        /* <DEDUP_REMOVED lines=9> */
[----:B------:R-:W-:-:S07]  /*3a70*/  MOV R16, 0x3a90 ;  /* 0x00003a9000107802 */ /* 0x000fce0000000f00 */
[----:B------:R-:W-:Y:S05]  /*3a80*/  CALL.REL.NOINC `($__internal_2_$__cuda_sm3x_div_rn_noftz_f32_slowpath) ;  /* 0x0000001c00c47944 */ /* 0x000fea0003c00000 */
[----:B------:R-:W-:-:S07]  /*3a90*/  MOV R7, R4 ;  /* 0x0000000400077202 */ /* 0x000fce0000000f00 */
.L_x_94:
[----:B------:R-:W-:Y:S05]  /*3aa0*/  BSYNC.RECONVERGENT B4 ;  /* 0x0000000000047941 */ /* 0x000fea0003800200 */
.L_x_93:
        /* <DEDUP_REMOVED lines=13> */
.L_x_96:
[----:B------:R-:W-:Y:S05]  /*3b80*/  BSYNC.RECONVERGENT B4 ;  /* 0x0000000000047941 */ /* 0x000fea0003800200 */
.L_x_95:
        /* <DEDUP_REMOVED lines=12> */
[----:B------:R-:W-:-:S07]  /*3c50*/  IMAD.MOV.U32 R15, RZ, RZ, R4 ;  /* 0x000000ffff0f7224 */ /* 0x000fce00078e0004 */
.L_x_98:
[----:B------:R-:W-:Y:S05]  /*3c60*/  BSYNC.RECONVERGENT B4 ;  /* 0x0000000000047941 */ /* 0x000fea0003800200 */
.L_x_97:
[----:B------:R-:W-:Y:S01]  /*3c70*/  FADD R25, R25, R25 ;  /* 0x0000001919197221 */ /* 0x000fe20000000000 */
[----:B------:R-:W-:Y:S03]  /*3c80*/  BSSY.RECONVERGENT B4, `(.L_x_99) ;  /* 0x000000d000047945 */ /* 0x000fe60003800200 */
        /* <DEDUP_REMOVED lines=12> */
.L_x_100:
[----:B------:R-:W-:Y:S05]  /*3d50*/  BSYNC.RECONVERGENT B4 ;  /* 0x0000000000047941 */ /* 0x000fea0003800200 */
.L_x_99:
[----:B------:R-:W-:Y:S01]  /*3d60*/  FADD R21, R21, R21 ;  /* 0x0000001515157221 */ /* 0x000fe20000000000 */
[----:B------:R-:W-:Y:S03]  /*3d70*/  BSSY.RECONVERGENT B4, `(.L_x_101) ;  /* 0x000000e000047945 */ /* 0x000fe60003800200 */
[----:B------:R-:W0:Y:S08]  /*3d80*/  MUFU.RCP R2, R21 ;  /* 0x0000001500027308 */ /* 0x000e300000001000 */
[----:B------:R-:W1:Y:S01]  /*3d90*/  FCHK P0, R0, R21 ;  /* 0x0000001500007302 */ /* 0x000e620000000000 */
[----:B0-----:R-:W-:-:S04]  /*3da0*/  FFMA R5, -R21, R2, 1 ;  /* 0x3f80000015057423 */ /* 0x001fc80000000102 */
[----:B------:R-:W-:Y:S01]  /*3db0*/  FFMA R5, R2, R5, R2 ;  /* 0x0000000502057223 */ /* 0x000fe20000000002 */
[----:B------:R-:W-:-:S03]  /*3dc0*/  FADD.SAT R2, R4, 0.5 ;  /* 0x3f00000004027421 */ /* 0x000fc60000002000 */
        /* <DEDUP_REMOVED lines=8> */
.L_x_102:
[----:B------:R-:W-:Y:S05]  /*3e50*/  BSYNC.RECONVERGENT B4 ;  /* 0x0000000000047941 */ /* 0x000fea0003800200 */
.L_x_101:
        /* <DEDUP_REMOVED lines=15> */
[----:B------:R-:W-:-:S07]  /*3f50*/  IMAD.MOV.U32 R20, RZ, RZ, R4 ;  /* 0x000000ffff147224 */ /* 0x000fce00078e0004 */
.L_x_104:
[----:B------:R-:W-:Y:S05]  /*3f60*/  BSYNC.RECONVERGENT B4 ;  /* 0x0000000000047941 */ /* 0x000fea0003800200 */
.L_x_103:
[----:B------:R-:W-:Y:S02]  /*3f70*/  IADD3 R21, PT, PT, R19, -0x1, RZ ;  /* 0xffffffff13157810 */ /* 0x000fe40007ffe0ff */
[----:B------:R-:W-:Y:S02]  /*3f80*/  IADD3 R19, PT, PT, R18, -0x1, RZ ;  /* 0xffffffff12137810 */ /* 0x000fe40007ffe0ff */
[----:B------:R-:W-:Y:S02]  /*3f90*/  I2FP.F32.S32 R21, R21 ;  /* 0x0000001500157245 */ /* 0x000fe40000201400 */
[----:B------:R-:W-:-:S03]  /*3fa0*/  I2FP.F32.S32 R19, R19 ;  /* 0x0000001300137245 */ /* 0x000fc60000201400 */
[----:B------:R-:W-:Y:S02]  /*3fb0*/  FMUL R5, R0, R21 ;  /* 0x0000001500057220 */ /* 0x000fe40000400000 */
[----:B------:R-:W-:-:S04]  /*3fc0*/  FMUL R4, R2, R19 ;  /* 0x0000001302047220 */ /* 0x000fc80000400000 */
[----:B------:R-:W0:Y:S08]  /*3fd0*/  F2I.TRUNC.NTZ R5, R5 ;  /* 0x0000000500057305 */ /* 0x000e30000020f100 */
[----:B------:R-:W1:Y:S01]  /*3fe0*/  F2I.TRUNC.NTZ R4, R4 ;  /* 0x0000000400047305 */ /* 0x000e62000020f100 */
[----:B0-----:R-:W-:-:S05]  /*3ff0*/  IMAD R17, R18, R5, RZ ;  /* 0x0000000512117224 */ /* 0x001fca00078e02ff */
[----:B-1----:R-:W-:-:S05]  /*4000*/  IADD3 R0, PT, PT, R4, R17, RZ ;  /* 0x0000001104007210 */ /* 0x002fca0007ffe0ff */
[----:B------:R-:W-:-:S05]  /*4010*/  IMAD R3, R0, 0x3, RZ ;  /* 0x0000000300037824 */ /* 0x000fca00078e02ff */
[----:B------:R-:W-:-:S04]  /*4020*/  IADD3 R24, P0, PT, R22, R3, RZ ;  /* 0x0000000316187210 */ /* 0x000fc80007f1e0ff */
[----:B------:R-:W-:-:S05]  /*4030*/  LEA.HI.X.SX32 R25, R3, R23, 0x1, P0 ;  /* 0x0000001703197211 */ /* 0x000fca00000f0eff */
[----:B------:R-:W2:Y:S04]  /*4040*/  LD.E.U8 R16, desc[UR8][R24.64] ;  /* 0x0000000818107980 */ /* 0x000ea8000c101100 */
[----:B------:R0:W5:Y:S04]  /*4050*/  LD.E.U8 R3, desc[UR8][R24.64+0x1] ;  /* 0x0000010818037980 */ /* 0x000168000c101100 */
[----:B------:R0:W5:Y:S01]  /*4060*/  LD.E.U8 R0, desc[UR8][R24.64+0x2] ;  /* 0x0000020818007980 */ /* 0x000162000c101100 */
[----:B------:R-:W-:Y:S01]  /*4070*/  HFMA2 R5, -RZ, RZ, 3.748046875, 0 ;  /* 0x437f0000ff057431 */ /* 0x000fe200000001ff */
[----:B------:R-:W-:Y:S01]  /*4080*/  MOV R26, 0x3f800000 ;  /* 0x3f800000001a7802 */ /* 0x000fe20000000f00 */
[----:B------:R-:W-:Y:S01]  /*4090*/  HFMA2 R28, -RZ, RZ, 0.9375, -7.688999176025390625e-06 ;  /* 0x3b808081ff1c7431 */ /* 0x000fe200000001ff */
[----:B------:R-:W-:Y:S01]  /*40a0*/  BSSY.RECONVERGENT B4, `(.L_x_105) ;  /* 0x000000e000047945 */ /* 0x000fe20003800200 */
[----:B------:R-:W-:-:S02]  /*40b0*/  FADD.SAT R20, R20, 0.5 ;  /* 0x3f00000014147421 */ /* 0x000fc40000002000 */
[----:B------:R-:W-:-:S04]  /*40c0*/  FFMA R5, -R5, 0.0039215688593685626984, R26 ;  /* 0x3b80808105057823 */ /* 0x000fc8000000011a */
[----:B------:R-:W-:Y:S01]  /*40d0*/  FFMA R5, R5, R28, 0.0039215688593685626984 ;  /* 0x3b80808105057423 */ /* 0x000fe2000000001c */
[----:B--2---:R-:W-:-:S04]  /*40e0*/  I2FP.F32.U32 R4, R16 ;  /* 0x0000001000047245 */ /* 0x004fc80000201000 */
[----:B------:R-:W1:Y:S01]  /*40f0*/  FCHK P0, R4, 255 ;  /* 0x437f000004007902 */ /* 0x000e620000000000 */
[----:B------:R-:W-:-:S04]  /*4100*/  FFMA R32, R4, R5, RZ ;  /* 0x0000000504207223 */ /* 0x000fc800000000ff */
[----:B------:R-:W-:-:S04]  /*4110*/  FFMA R16, R32, -255, R4 ;  /* 0xc37f000020107823 */ /* 0x000fc80000000004 */
[----:B------:R-:W-:Y:S01]  /*4120*/  FFMA R32, R5, R16, R32 ;  /* 0x0000001005207223 */ /* 0x000fe20000000020 */
[----:B01----:R-:W-:Y:S06]  /*4130*/  @!P0 BRA `(.L_x_106) ;  /* 0x0000000000108947 */ /* 0x003fec0003800000 */
[----:B------:R-:W-:Y:S01]  /*4140*/  IMAD.MOV.U32 R5, RZ, RZ, 0x437f0000 ;  /* 0x437f0000ff057424 */ /* 0x000fe200078e00ff */
[----:B------:R-:W-:-:S07]  /*4150*/  MOV R16, 0x4170 ;  /* 0x0000417000107802 */ /* 0x000fce0000000f00 */
[----:B-----5:R-:W-:Y:S05]  /*4160*/  CALL.REL.NOINC `($__internal_2_$__cuda_sm3x_div_rn_noftz_f32_slowpath) ;  /* 0x00000018000c7944 */ /* 0x020fea0003c00000 */
[----:B------:R-:W-:-:S07]  /*4170*/  MOV R32, R4 ;  /* 0x0000000400207202 */ /* 0x000fce0000000f00 */
.L_x_106:
[----:B------:R-:W-:Y:S05]  /*4180*/  BSYNC.RECONVERGENT B4 ;  /* 0x0000000000047941 */ /* 0x000fea0003800200 */
.L_x_105:
        /* <DEDUP_REMOVED lines=16> */
[----:B------:R-:W-:-:S07]  /*4290*/  MOV R34, R4 ;  /* 0x0000000400227202 */ /* 0x000fce0000000f00 */
.L_x_108:
[----:B------:R-:W-:Y:S05]  /*42a0*/  BSYNC.RECONVERGENT B4 ;  /* 0x0000000000047941 */ /* 0x000fea0003800200 */
.L_x_107:
[----:B------:R-:W-:Y:S01]  /*42b0*/  HFMA2 R4, -RZ, RZ, 3.748046875, 0 ;  /* 0x437f0000ff047431 */ /* 0x000fe200000001ff */
[----:B------:R-:W-:Y:S01]  /*42c0*/  LOP3.LUT R0, R0, 0xffff, RZ, 0xc0, !PT ;  /* 0x0000ffff00007812 */ /* 0x000fe200078ec0ff */
[----:B------:R-:W-:Y:S01]  /*42d0*/  IMAD.MOV.U32 R3, RZ, RZ, 0x3b808081 ;  /* 0x3b808081ff037424 */ /* 0x000fe200078e00ff */
[----:B------:R-:W-:Y:S02]  /*42e0*/  BSSY.RECONVERGENT B4, `(.L_x_109) ;  /* 0x000000e000047945 */ /* 0x000fe40003800200 */
        /* <DEDUP_REMOVED lines=13> */
.L_x_110:
[----:B------:R-:W-:Y:S05]  /*43c0*/  BSYNC.RECONVERGENT B4 ;  /* 0x0000000000047941 */ /* 0x000fea0003800200 */
.L_x_109:
[----:B------:R-:W-:Y:S01]  /*43d0*/  FMUL R3, R19, R20 ;  /* 0x0000001413037220 */ /* 0x000fe20000400000 */
[----:B------:R-:W-:-:S05]  /*43e0*/  FMUL R21, R2, R21 ;  /* 0x0000001502157220 */ /* 0x000fca0000400000 */
[----:B------:R-:W-:Y:S08]  /*43f0*/  F2I.TRUNC.NTZ R3, R3 ;  /* 0x0000000300037305 */ /* 0x000ff0000020f100 */
        /* <DEDUP_REMOVED lines=8> */
[----:B------:R-:W-:Y:S01]  /*4480*/  HFMA2 R19, -RZ, RZ, 0.9375, -7.688999176025390625e-06 ;  /* 0x3b808081ff137431 */ /* 0x000fe200000001ff */
[----:B------:R-:W-:Y:S01]  /*4490*/  MOV R20, 0x437f0000 ;  /* 0x437f000000147802 */ /* 0x000fe20000000f00 */
[----:B------:R-:W-:Y:S04]  /*44a0*/  BSSY.RECONVERGENT B4, `(.L_x_111) ;  /* 0x000000e000047945 */ /* 0x000fe80003800200 */
        /* <DEDUP_REMOVED lines=8> */
[----:B------:R-:W-:Y:S01]  /*4530*/  IMAD.MOV.U32 R4, RZ, RZ, R25 ;  /* 0x000000ffff047224 */ /* 0x000fe200078e0019 */
[----:B------:R-:W-:Y:S02]  /*4540*/  MOV R5, 0x437f0000 ;  /* 0x437f000000057802 */ /* 0x000fe40000000f00 */
[----:B------:R-:W-:-:S07]  /*4550*/  MOV R16, 0x4570 ;  /* 0x0000457000107802 */ /* 0x000fce0000000f00 */
[----:B-----5:R-:W-:Y:S05]  /*4560*/  CALL.REL.NOINC `($__internal_2_$__cuda_sm3x_div_rn_noftz_f32_slowpath) ;  /* 0x00000014000c7944 */ /* 0x020fea0003c00000 */
[----:B------:R-:W-:-:S07]  /*4570*/  MOV R19, R4 ;  /* 0x0000000400137202 */ /* 0x000fce0000000f00 */
.L_x_112:
[----:B------:R-:W-:Y:S05]  /*4580*/  BSYNC.RECONVERGENT B4 ;  /* 0x0000000000047941 */ /* 0x000fea0003800200 */
.L_x_111:
        /* <DEDUP_REMOVED lines=17> */
.L_x_114:
[----:B------:R-:W-:Y:S05]  /*46a0*/  BSYNC.RECONVERGENT B4 ;  /* 0x0000000000047941 */ /* 0x000fea0003800200 */
.L_x_113:
[----:B------:R-:W-:Y:S02]  /*46b0*/  HFMA2 R4, -RZ, RZ, 3.748046875, 0 ;  /* 0x437f0000ff047431 */ /* 0x000fe400000001ff */
[----:B------:R-:W-:Y:S01]  /*46c0*/  IMAD.MOV.U32 R25, RZ, RZ, 0x3b808081 ;  /* 0x3b808081ff197424 */ /* 0x000fe200078e00ff */
[----:B------:R-:W-:Y:S01]  /*46d0*/  LOP3.LUT R2, R2, 0xffff, RZ, 0xc0, !PT ;  /* 0x0000ffff02027812 */ /* 0x000fe200078ec0ff */
[----:B------:R-:W-:Y:S02]  /*46e0*/  BSSY.RECONVERGENT B4, `(.L_x_115) ;  /* 0x000000d000047945 */ /* 0x000fe40003800200 */
[----:B------:R-:W-:Y:S01]  /*46f0*/  FFMA R16, R25, -R4, 1 ;  /* 0x3f80000019107423 */ /* 0x000fe20000000804 */
[----:B------:R-:W-:-:S03]  /*4700*/  I2FP.F32.U32 R4, R2 ;  /* 0x0000000200047245 */ /* 0x000fc60000201000 */
[----:B------:R-:W-:Y:S01]  /*4710*/  FFMA R25, R16, R25, 0.0039215688593685626984 ;  /* 0x3b80808110197423 */ /* 0x000fe20000000019 */
[----:B------:R-:W0:Y:S03]  /*4720*/  FCHK P0, R4, 255 ;  /* 0x437f000004007902 */ /* 0x000e260000000000 */
[----:B------:R-:W-:-:S04]  /*4730*/  FFMA R2, R25, R4, RZ ;  /* 0x0000000419027223 */ /* 0x000fc800000000ff */
[----:B------:R-:W-:-:S04]  /*4740*/  FFMA R5, R2, -255, R4 ;  /* 0xc37f000002057823 */ /* 0x000fc80000000004 */
[----:B------:R-:W-:Y:S01]  /*4750*/  FFMA R25, R25, R5, R2 ;  /* 0x0000000519197223 */ /* 0x000fe20000000002 */
[----:B0-----:R-:W-:Y:S06]  /*4760*/  @!P0 BRA `(.L_x_116) ;  /* 0x0000000000108947 */ /* 0x001fec0003800000 */
[----:B------:R-:W-:Y:S02]  /*4770*/  MOV R5, 0x437f0000 ;  /* 0x437f000000057802 */ /* 0x000fe40000000f00 */
[----:B------:R-:W-:-:S07]  /*4780*/  MOV R16, 0x47a0 ;  /* 0x000047a000107802 */ /* 0x000fce0000000f00 */
[----:B------:R-:W-:Y:S05]  /*4790*/  CALL.REL.NOINC `($__internal_2_$__cuda_sm3x_div_rn_noftz_f32_slowpath) ;  /* 0x0000001000807944 */ /* 0x000fea0003c00000 */
[----:B------:R-:W-:-:S07]  /*47a0*/  MOV R25, R4 ;  /* 0x0000000400197202 */ /* 0x000fce0000000f00 */
.L_x_116:
[----:B------:R-:W-:Y:S05]  /*47b0*/  BSYNC.RECONVERGENT B4 ;  /* 0x0000000000047941 */ /* 0x000fea0003800200 */
.L_x_115:
[----:B------:R-:W-:-:S05]  /*47c0*/  IADD3 R3, PT, PT, R17, R3, RZ ;  /* 0x0000000311037210 */ /* 0x000fca0007ffe0ff */
        /* <DEDUP_REMOVED lines=17> */
[----:B------:R-:W-:Y:S01]  /*48e0*/  MOV R4, R20 ;  /* 0x0000001400047202 */ /* 0x000fe20000000f00 */
[----:B------:R-:W-:Y:S01]  /*48f0*/  IMAD.MOV.U32 R5, RZ, RZ, 0x437f0000 ;  /* 0x437f0000ff057424 */ /* 0x000fe200078e00ff */
[----:B------:R-:W-:-:S07]  /*4900*/  MOV R16, 0x4920 ;  /* 0x0000492000107802 */ /* 0x000fce0000000f00 */
[----:B-----5:R-:W-:Y:S05]  /*4910*/  CALL.REL.NOINC `($__internal_2_$__cuda_sm3x_div_rn_noftz_f32_slowpath) ;  /* 0x0000001000207944 */ /* 0x020fea0003c00000 */
[----:B------:R-:W-:-:S07]  /*4920*/  MOV R18, R4 ;  /* 0x0000000400127202 */ /* 0x000fce0000000f00 */
.L_x_118:
[----:B------:R-:W-:Y:S05]  /*4930*/  BSYNC.RECONVERGENT B4 ;  /* 0x0000000000047941 */ /* 0x000fea0003800200 */
.L_x_117:
        /* <DEDUP_REMOVED lines=17> */
.L_x_120:
[----:B------:R-:W-:Y:S05]  /*4a50*/  BSYNC.RECONVERGENT B4 ;  /* 0x0000000000047941 */ /* 0x000fea0003800200 */
.L_x_119:
[----:B------:R-:W-:Y:S01]  /*4a60*/  HFMA2 R3, -RZ, RZ, 0.9375, -7.688999176025390625e-06 ;  /* 0x3b808081ff037431 */ /* 0x000fe200000001ff */
        /* <DEDUP_REMOVED lines=15> */
.L_x_122:
[----:B------:R-:W-:Y:S05]  /*4b60*/  BSYNC.RECONVERGENT B4 ;  /* 0x0000000000047941 */ /* 0x000fea0003800200 */
.L_x_121:
[-C--:B------:R-:W-:Y:S01]  /*4b70*/  FMUL R19, R19, R6.reuse ;  /* 0x0000000613137220 */ /* 0x080fe20000400000 */
[-C--:B------:R-:W-:Y:S01]  /*4b80*/  FMUL R21, R21, R6.reuse ;  /* 0x0000000615157220 */ /* 0x080fe20000400000 */
[----:B------:R-:W-:Y:S02]  /*4b90*/  FMUL R25, R25, R6 ;  /* 0x0000000619197220 */ /* 0x000fe40000400000 */
[-C--:B------:R-:W-:Y:S01]  /*4ba0*/  FFMA R19, R32, R7.reuse, R19 ;  /* 0x0000000720137223 */ /* 0x080fe20000000013 */
[-C--:B------:R-:W-:Y:S01]  /*4bb0*/  FFMA R21, R34, R7.reuse, R21 ;  /* 0x0000000722157223 */ /* 0x080fe20000000015 */
[----:B------:R-:W-:Y:S02]  /*4bc0*/  FFMA R25, R0, R7, R25 ;  /* 0x0000000700197223 */ /* 0x000fe40000000019 */
[-C--:B------:R-:W-:Y:S01]  /*4bd0*/  FFMA R18, R18, R15.reuse, R19 ;  /* 0x0000000f12127223 */ /* 0x080fe20000000013 */
[-C--:B------:R-:W-:Y:S01]  /*4be0*/  FFMA R0, R20, R15.reuse, R21 ;  /* 0x0000000f14007223 */ /* 0x080fe20000000015 */
[----:B------:R-:W-:Y:S01]  /*4bf0*/  FFMA R15, R4, R15, R25 ;  /* 0x0000000f040f7223 */ /* 0x000fe20000000019 */
[----:B------:R-:W-:Y:S06]  /*4c00*/  @!P1 BRA `(.L_x_123) ;  /* 0x0000000400209947 */ /* 0x000fec0003800000 */
        /* <DEDUP_REMOVED lines=15> */
.L_x_125:
[----:B------:R-:W-:Y:S01]  /*4d00*/  FMUL.FTZ R5, R4, R3 ;  /* 0x0000000304057220 */ /* 0x000fe20000410000 */
[----:B------:R-:W-:-:S03]  /*4d10*/  FMUL.FTZ R3, R3, 0.5 ;  /* 0x3f00000003037820 */ /* 0x000fc60000410000 */
[----:B------:R-:W-:-:S04]  /*4d20*/  FFMA R2, -R5, R5, R4 ;  /* 0x0000000505027223 */ /* 0x000fc80000000104 */
[----:B------:R-:W-:-:S07]  /*4d30*/  FFMA R5, R2, R3, R5 ;  /* 0x0000000302057223 */ /* 0x000fce0000000005 */
.L_x_126:
[----:B------:R-:W-:Y:S05]  /*4d40*/  BSYNC.RECONVERGENT B2 ;  /* 0x0000000000027941 */ /* 0x000fea0003800200 */
.L_x_124:
[----:B------:R-:W-:Y:S01]  /*4d50*/  FSETP.GT.AND P0, PT, R5, RZ, PT ;  /* 0x000000ff0500720b */ /* 0x000fe20003f04000 */
[----:B------:R-:W-:Y:S01]  /*4d60*/  BSSY.RECONVERGENT B4, `(.L_x_127) ;  /* 0x000002e000047945 */ /* 0x000fe20003800200 */
[----:B------:R-:W-:Y:S01]  /*4d70*/  HFMA2 R6, -RZ, RZ, 0, 0 ;  /* 0x00000000ff067431 */ /* 0x000fe200000001ff */
[----:B------:R-:W-:-:S10]  /*4d80*/  CS2R R2, SRZ ;  /* 0x0000000000027805 */ /* 0x000fd4000001ff00 */
        /* <DEDUP_REMOVED lines=13> */
.L_x_130:
[----:B------:R-:W-:Y:S05]  /*4e60*/  BSYNC.RECONVERGENT B5 ;  /* 0x0000000000057941 */ /* 0x000fea0003800200 */
.L_x_129:
        /* <DEDUP_REMOVED lines=10> */
[----:B------:R-:W-:Y:S01]  /*4f10*/  IMAD.MOV.U32 R4, RZ, RZ, R11 ;  /* 0x000000ffff047224 */ /* 0x000fe200078e000b */
[----:B------:R-:W-:-:S07]  /*4f20*/  MOV R16, 0x4f40 ;  /* 0x00004f4000107802 */ /* 0x000fce0000000f00 */
[----:B------:R-:W-:Y:S05]  /*4f30*/  CALL.REL.NOINC `($__internal_2_$__cuda_sm3x_div_rn_noftz_f32_slowpath) ;  /* 0x0000000800987944 */ /* 0x000fea0003c00000 */
[----:B------:R-:W-:-:S07]  /*4f40*/  MOV R2, R4 ;  /* 0x0000000400027202 */ /* 0x000fce0000000f00 */
.L_x_132:
[----:B------:R-:W-:Y:S05]  /*4f50*/  BSYNC.RECONVERGENT B5 ;  /* 0x0000000000057941 */ /* 0x000fea0003800200 */
.L_x_131:
        /* <DEDUP_REMOVED lines=13> */
.L_x_133:
[----:B------:R-:W-:Y:S05]  /*5030*/  BSYNC.RECONVERGENT B5 ;  /* 0x0000000000057941 */ /* 0x000fea0003800200 */
.L_x_128:
[----:B------:R-:W-:Y:S05]  /*5040*/  BSYNC.RECONVERGENT B4 ;  /* 0x0000000000047941 */ /* 0x000fea0003800200 */
.L_x_127:
[----:B------:R-:W-:Y:S01]  /*5050*/  FMUL R13, R13, R6 ;  /* 0x000000060d0d7220 */ /* 0x000fe20000400000 */
[----:B------:R-:W-:Y:S01]  /*5060*/  FMUL R2, R9, R2 ;  /* 0x0000000209027220 */ /* 0x000fe20000400000 */
[----:B------:R-:W-:Y:S01]  /*5070*/  FMUL R4, R8, R3 ;  /* 0x0000000308047220 */ /* 0x000fe20000400000 */
[----:B------:R-:W-:Y:S06]  /*5080*/  BRA `(.L_x_44) ;  /* 0x0000000000207947 */ /* 0x000fec0003800000 */
.L_x_123:
[C---:B------:R-:W-:Y:S01]  /*5090*/  FSETP.GT.AND P0, PT, R12.reuse, R10, PT ;  /* 0x0000000a0c00720b */ /* 0x040fe20003f04000 */
[----:B------:R-:W-:Y:S01]  /*50a0*/  HFMA2 R2, -RZ, RZ, 0, 0 ;  /* 0x00000000ff027431 */ /* 0x000fe200000001ff */
[----:B------:R-:W-:Y:S02]  /*50b0*/  MOV R4, RZ ;  /* 0x000000ff00047202 */ /* 0x000fe40000000f00 */
[----:B------:R-:W-:-:S13]  /*50c0*/  FSETP.GT.AND P0, PT, R12, R11, P0 ;  /* 0x0000000b0c00720b */ /* 0x000fda0000704000 */
[----:B------:R-:W-:Y:S02]  /*50d0*/  @!P0 FSETP.GT.AND P1, PT, R11, R10, PT ;  /* 0x0000000a0b00820b */ /* 0x000fe40003f24000 */
[----:B------:R-:W-:Y:S02]  /*50e0*/  @!P0 MOV R13, RZ ;  /* 0x000000ff000d8202 */ /* 0x000fe40000000f00 */
[----:B------:R-:W-:Y:S02]  /*50f0*/  @!P0 FSEL R2, R9, RZ, P1 ;  /* 0x000000ff09028208 */ /* 0x000fe40000800000 */
[----:B------:R-:W-:-:S07]  /*5100*/  @!P0 FSEL R4, R8, RZ, !P1 ;  /* 0x000000ff08048208 */ /* 0x000fce0004800000 */
.L_x_44:
[----:B------:R-:W-:Y:S05]  /*5110*/  BSYNC.RECONVERGENT B0 ;  /* 0x0000000000007941 */ /* 0x000fea0003800200 */
.L_x_42:
[----:B------:R-:W-:-:S04]  /*5120*/  FMUL R13, R13, -0.39405521750450134277 ;  /* 0xbec9c19b0d0d7820 */ /* 0x000fc80000400000 */
[----:B------:R-:W-:-:S04]  /*5130*/  FFMA R13, R2, -0.78811043500900268555, R13 ;  /* 0xbf49c19b020d7823 */ /* 0x000fc8000000000d */
[----:B-----5:R-:W-:-:S05]  /*5140*/  FFMA R4, R4, 0.47286626696586608887, R13 ;  /* 0x3ef21b8704047823 */ /* 0x020fca000000000d */
[----:B------:R-:W-:-:S05]  /*5150*/  FMNMX R3, RZ, R4, !PT ;  /* 0x00000004ff037209 */ /* 0x000fca0007800000 */
[C---:B------:R-:W-:Y:S01]  /*5160*/  FMUL R18, R3.reuse, R18 ;  /* 0x0000001203127220 */ /* 0x040fe20000400000 */
[C---:B------:R-:W-:Y:S01]  /*5170*/  FMUL R4, R3.reuse, R0 ;  /* 0x0000000003047220 */ /* 0x040fe20000400000 */
[----:B------:R-:W-:Y:S02]  /*5180*/  FMUL R15, R3, R15 ;  /* 0x0000000f030f7220 */ /* 0x000fe40000400000 */
[----:B------:R-:W-:Y:S01]  /*5190*/  FMUL R0, R18, 255 ;  /* 0x437f000012007820 */ /* 0x000fe20000400000 */
[----:B------:R-:W-:Y:S01]  /*51a0*/  FMUL R4, R4, 255 ;  /* 0x437f000004047820 */ /* 0x000fe20000400000 */
[----:B------:R-:W-:-:S07]  /*51b0*/  FMUL R5, R15, 255 ;  /* 0x437f00000f057820 */ /* 0x000fce0000400000 */
.L_x_41:
[----:B------:R-:W-:Y:S05]  /*51c0*/  BSYNC.RECONVERGENT B1 ;  /* 0x0000000000017941 */ /* 0x000fea0003800200 */
.L_x_40:
[----:B------:R-:W0:Y:S01]  /*51d0*/  LDCU.64 UR4, c[0x0][0x3a8] ;  /* 0x00007500ff0477ac */ /* 0x000e220008000a00 */
[----:B------:R-:W1:Y:S08]  /*51e0*/  F2I.U32.TRUNC.NTZ R7, R0 ;  /* 0x0000000000077305 */ /* 0x000e70000020f000 */
[----:B------:R-:W2:Y:S08]  /*51f0*/  F2I.U32.TRUNC.NTZ R9, R4 ;  /* 0x0000000400097305 */ /* 0x000eb0000020f000 */
[----:B------:R-:W3:Y:S01]  /*5200*/  F2I.U32.TRUNC.NTZ R5, R5 ;  /* 0x0000000500057305 */ /* 0x000ee2000020f000 */
[----:B0-----:R-:W-:-:S04]  /*5210*/  IADD3 R2, P0, PT, R14, UR4, RZ ;  /* 0x000000040e027c10 */ /* 0x001fc8000ff1e0ff */
[----:B------:R-:W-:-:S05]  /*5220*/  LEA.HI.X.SX32 R3, R14, UR5, 0x1, P0 ;  /* 0x000000050e037c11 */ /* 0x000fca00080f0eff */
[----:B-1----:R-:W-:Y:S04]  /*5230*/  STG.E.U8 desc[UR8][R2.64], R7 ;  /* 0x0000000702007986 */ /* 0x002fe8000c101108 */
[----:B--2---:R-:W-:Y:S04]  /*5240*/  STG.E.U8 desc[UR8][R2.64+0x1], R9 ;  /* 0x0000010902007986 */ /* 0x004fe8000c101108 */
[----:B---3--:R-:W-:Y:S01]  /*5250*/  STG.E.U8 desc[UR8][R2.64+0x2], R5 ;  /* 0x0000020502007986 */ /* 0x008fe2000c101108 */
[----:B------:R-:W-:Y:S05]  /*5260*/  EXIT ;  /* 0x000000000000794d */ /* 0x000fea0003800000 */
        .weak           $__internal_0_$__cuda_sm20_div_rn_f64_full
        .type           $__internal_0_$__cuda_sm20_div_rn_f64_full,@function
        .size           $__internal_0_$__cuda_sm20_div_rn_f64_full,($__internal_1_$__cuda_sm20_sqrt_rn_f32_slowpath - $__internal_0_$__cuda_sm20_div_rn_f64_full)
$__internal_0_$__cuda_sm20_div_rn_f64_full:
[----:B------:R-:W-:Y:S01]  /*5270*/  FSETP.GEU.AND P2, PT, |R17|, 1.469367938527859385e-39, PT ;  /* 0x001000001100780b */ /* 0x000fe20003f4e200 */
[----:B------:R-:W-:Y:S01]  /*5280*/  BSSY.RECONVERGENT B3, `(.L_x_134) ;  /* 0x0000057000037945 */ /* 0x000fe20003800200 */
[C---:B------:R-:W-:Y:S02]  /*5290*/  FSETP.GEU.AND P0, PT, |R11|.reuse, 1.469367938527859385e-39, PT ;  /* 0x001000000b00780b */ /* 0x040fe40003f0e200 */
[----:B------:R-:W-:Y:S02]  /*52a0*/  LOP3.LUT R12, R11, 0x800fffff, RZ, 0xc0, !PT ;  /* 0x800fffff0b0c7812 */ /* 0x000fe400078ec0ff */
[----:B------:R-:W-:Y:S02]  /*52b0*/  MOV R10, R0 ;  /* 0x00000000000a7202 */ /* 0x000fe40000000f00 */
[----:B------:R-:W-:Y:S01]  /*52c0*/  LOP3.LUT R13, R12, 0x3ff00000, RZ, 0xfc, !PT ;  /* 0x3ff000000c0d7812 */ /* 0x000fe200078efcff */
[----:B------:R-:W-:Y:S01]  /*52d0*/  IMAD.MOV.U32 R12, RZ, RZ, R0 ;  /* 0x000000ffff0c7224 */ /* 0x000fe200078e0000 */
[----:B------:R-:W-:-:S02]  /*52e0*/  LOP3.LUT R5, R17, 0x7ff00000, RZ, 0xc0, !PT ;  /* 0x7ff0000011057812 */ /* 0x000fc400078ec0ff */
[C---:B------:R-:W-:Y:S02]  /*52f0*/  LOP3.LUT R8, R11.reuse, 0x7ff00000, RZ, 0xc0, !PT ;  /* 0x7ff000000b087812 */ /* 0x040fe400078ec0ff */
[----:B------:R-:W-:Y:S01]  /*5300*/  @!P2 LOP3.LUT R6, R11, 0x7ff00000, RZ, 0xc0, !PT ;  /* 0x7ff000000b06a812 */ /* 0x000fe200078ec0ff */
[----:B------:R-:W-:Y:S01]  /*5310*/  @!P0 DMUL R12, R10, 8.98846567431157953865e+307 ;  /* 0x7fe000000a0c8828 */ /* 0x000fe20000000000 */
[C---:B------:R-:W-:Y:S02]  /*5320*/  ISETP.GE.U32.AND P1, PT, R5.reuse, R8, PT ;  /* 0x000000080500720c */ /* 0x040fe40003f26070 */
[----:B------:R-:W-:Y:S02]  /*5330*/  @!P2 ISETP.GE.U32.AND P3, PT, R5, R6, PT ;  /* 0x000000060500a20c */ /* 0x000fe40003f66070 */
[----:B------:R-:W-:Y:S01]  /*5340*/  MOV R6, 0x1ca00000 ;  /* 0x1ca0000000067802 */ /* 0x000fe20000000f00 */
[----:B------:R-:W0:Y:S01]  /*5350*/  MUFU.RCP64H R27, R13 ;  /* 0x0000000d001b7308 */ /* 0x000e220000001800 */
[----:B------:R-:W-:-:S02]  /*5360*/  MOV R24, R16 ;  /* 0x0000001000187202 */ /* 0x000fc40000000f00 */
[C---:B------:R-:W-:Y:S02]  /*5370*/  @!P2 SEL R15, R6.reuse, 0x63400000, !P3 ;  /* 0x63400000060fa807 */ /* 0x040fe40005800000 */
[----:B------:R-:W-:Y:S02]  /*5380*/  SEL R25, R6, 0x63400000, !P1 ;  /* 0x6340000006197807 */ /* 0x000fe40004800000 */
[--C-:B------:R-:W-:Y:S02]  /*5390*/  @!P2 LOP3.LUT R15, R15, 0x80000000, R17.reuse, 0xf8, !PT ;  /* 0x800000000f0fa812 */ /* 0x100fe400078ef811 */
[----:B------:R-:W-:Y:S02]  /*53a0*/  LOP3.LUT R25, R25, 0x800fffff, R17, 0xf8, !PT ;  /* 0x800fffff19197812 */ /* 0x000fe400078ef811 */
[----:B------:R-:W-:Y:S02]  /*53b0*/  @!P2 LOP3.LUT R29, R15, 0x100000, RZ, 0xfc, !PT ;  /* 0x001000000f1da812 */ /* 0x000fe400078efcff */
[----:B------:R-:W-:-:S02]  /*53c0*/  @!P2 MOV R28, RZ ;  /* 0x000000ff001ca202 */ /* 0x000fc40000000f00 */
[----:B------:R-:W-:Y:S02]  /*53d0*/  MOV R26, 0x1 ;  /* 0x00000001001a7802 */ /* 0x000fe40000000f00 */
[----:B------:R-:W-:Y:S02]  /*53e0*/  MOV R15, R5 ;  /* 0x00000005000f7202 */ /* 0x000fe40000000f00 */
[----:B------:R-:W-:Y:S01]  /*53f0*/  @!P2 DFMA R24, R24, 2, -R28 ;  /* 0x400000001818a82b */ /* 0x000fe2000000081c */
[----:B------:R-:W-:Y:S01]  /*5400*/  @!P0 LOP3.LUT R8, R13, 0x7ff00000, RZ, 0xc0, !PT ;  /* 0x7ff000000d088812 */ /* 0x000fe200078ec0ff */
[----:B0-----:R-:W-:-:S08]  /*5410*/  DFMA R28, R26, -R12, 1 ;  /* 0x3ff000001a1c742b */ /* 0x001fd0000000080c */
[----:B------:R-:W-:Y:S01]  /*5420*/  DFMA R28, R28, R28, R28 ;  /* 0x0000001c1c1c722b */ /* 0x000fe2000000001c */
[----:B------:R-:W-:-:S04]  /*5430*/  @!P2 LOP3.LUT R15, R25, 0x7ff00000, RZ, 0xc0, !PT ;  /* 0x7ff00000190fa812 */ /* 0x000fc800078ec0ff */
[----:B------:R-:W-:-:S03]  /*5440*/  IADD3 R21, PT, PT, R15, -0x1, RZ ;  /* 0xffffffff0f157810 */ /* 0x000fc60007ffe0ff */
[----:B------:R-:W-:Y:S01]  /*5450*/  DFMA R26, R26, R28, R26 ;  /* 0x0000001c1a1a722b */ /* 0x000fe2000000001a */
[----:B------:R-:W-:Y:S02]  /*5460*/  ISETP.GT.U32.AND P0, PT, R21, 0x7feffffe, PT ;  /* 0x7feffffe1500780c */ /* 0x000fe40003f04070 */
[----:B------:R-:W-:-:S04]  /*5470*/  IADD3 R21, PT, PT, R8, -0x1, RZ ;  /* 0xffffffff08157810 */ /* 0x000fc80007ffe0ff */
[----:B------:R-:W-:Y:S01]  /*5480*/  ISETP.GT.U32.OR P0, PT, R21, 0x7feffffe, P0 ;  /* 0x7feffffe1500780c */ /* 0x000fe20000704470 */
[----:B------:R-:W-:-:S08]  /*5490*/  DFMA R28, R26, -R12, 1 ;  /* 0x3ff000001a1c742b */ /* 0x000fd0000000080c */
[----:B------:R-:W-:-:S08]  /*54a0*/  DFMA R26, R26, R28, R26 ;  /* 0x0000001c1a1a722b */ /* 0x000fd0000000001a */
[----:B------:R-:W-:-:S08]  /*54b0*/  DMUL R28, R26, R24 ;  /* 0x000000181a1c7228 */ /* 0x000fd00000000000 */
[----:B------:R-:W-:-:S08]  /*54c0*/  DFMA R30, R28, -R12, R24 ;  /* 0x8000000c1c1e722b */ /* 0x000fd00000000018 */
[----:B------:R-:W-:Y:S01]  /*54d0*/  DFMA R30, R26, R30, R28 ;  /* 0x0000001e1a1e722b */ /* 0x000fe2000000001c */
[----:B------:R-:W-:Y:S10]  /*54e0*/  @P0 BRA `(.L_x_135) ;  /* 0x00000000006c0947 */ /* 0x000ff40003800000 */
[----:B------:R-:W-:-:S04]  /*54f0*/  LOP3.LUT R16, R11, 0x7ff00000, RZ, 0xc0, !PT ;  /* 0x7ff000000b107812 */ /* 0x000fc800078ec0ff */
[CC--:B------:R-:W-:Y:S02]  /*5500*/  VIADDMNMX R8, R5.reuse, -R16.reuse, 0xb9600000, !PT ;  /* 0xb960000005087446 */ /* 0x0c0fe40007800910 */
[----:B------:R-:W-:Y:S02]  /*5510*/  ISETP.GE.U32.AND P0, PT, R5, R16, PT ;  /* 0x000000100500720c */ /* 0x000fe40003f06070 */
[----:B------:R-:W-:Y:S02]  /*5520*/  VIMNMX R8, PT, PT, R8, 0x46a00000, PT ;  /* 0x46a0000008087848 */ /* 0x000fe40003fe0100 */
[----:B------:R-:W-:Y:S02]  /*5530*/  SEL R5, R6, 0x63400000, !P0 ;  /* 0x6340000006057807 */ /* 0x000fe40004000000 */
[----:B------:R-:W-:-:S03]  /*5540*/  MOV R16, RZ ;  /* 0x000000ff00107202 */ /* 0x000fc60000000f00 */
[----:B------:R-:W-:-:S05]  /*5550*/  IMAD.IADD R8, R8, 0x1, -R5 ;  /* 0x0000000108087824 */ /* 0x000fca00078e0a05 */
[----:B------:R-:W-:-:S06]  /*5560*/  IADD3 R17, PT, PT, R8, 0x7fe00000, RZ ;  /* 0x7fe0000008117810 */ /* 0x000fcc0007ffe0ff */
[----:B------:R-:W-:-:S10]  /*5570*/  DMUL R26, R30, R16 ;  /* 0x000000101e1a7228 */ /* 0x000fd40000000000 */
[----:B------:R-:W-:-:S13]  /*5580*/  FSETP.GTU.AND P0, PT, |R27|, 1.469367938527859385e-39, PT ;  /* 0x001000001b00780b */ /* 0x000fda0003f0c200 */
[----:B------:R-:W-:Y:S05]  /*5590*/  @P0 BRA `(.L_x_136) ;  /* 0x0000000000940947 */ /* 0x000fea0003800000 */
[----:B------:R-:W-:Y:S01]  /*55a0*/  DFMA R24, R30, -R12, R24 ;  /* 0x8000000c1e18722b */ /* 0x000fe20000000018 */
[----:B------:R-:W-:-:S09]  /*55b0*/  MOV R16, RZ ;  /* 0x000000ff00107202 */ /* 0x000fd20000000f00 */
[C---:B------:R-:W-:Y:S02]  /*55c0*/  FSETP.NEU.AND P0, PT, R25.reuse, RZ, PT ;  /* 0x000000ff1900720b */ /* 0x040fe40003f0d000 */
[----:B------:R-:W-:-:S04]  /*55d0*/  LOP3.LUT R5, R25, 0x80000000, R11, 0x48, !PT ;  /* 0x8000000019057812 */ /* 0x000fc800078e480b */
[----:B------:R-:W-:-:S07]  /*55e0*/  LOP3.LUT R17, R5, R17, RZ, 0xfc, !PT ;  /* 0x0000001105117212 */ /* 0x000fce00078efcff */
[----:B------:R-:W-:Y:S05]  /*55f0*/  @!P0 BRA `(.L_x_136) ;  /* 0x00000000007c8947 */ /* 0x000fea0003800000 */
[----:B------:R-:W-:Y:S01]  /*5600*/  IADD3 R11, PT, PT, -R8, RZ, RZ ;  /* 0x000000ff080b7210 */ /* 0x000fe20007ffe1ff */
[----:B------:R-:W-:Y:S01]  /*5610*/  DMUL.RP R16, R30, R16 ;  /* 0x000000101e107228 */ /* 0x000fe20000008000 */
[----:B------:R-:W-:-:S06]  /*5620*/  MOV R10, RZ ;  /* 0x000000ff000a7202 */ /* 0x000fcc0000000f00 */
[----:B------:R-:W-:-:S03]  /*5630*/  DFMA R10, R26, -R10, R30 ;  /* 0x8000000a1a0a722b */ /* 0x000fc6000000001e */
[----:B------:R-:W-:-:S03]  /*5640*/  LOP3.LUT R5, R17, R5, RZ, 0x3c, !PT ;  /* 0x0000000511057212 */ /* 0x000fc600078e3cff */
[----:B------:R-:W-:-:S04]  /*5650*/  IADD3 R10, PT, PT, -R8, -0x43300000, RZ ;  /* 0xbcd00000080a7810 */ /* 0x000fc80007ffe1ff */
[----:B------:R-:W-:-:S04]  /*5660*/  FSETP.NEU.AND P0, PT, |R11|, R10, PT ;  /* 0x0000000a0b00720b */ /* 0x000fc80003f0d200 */
[----:B------:R-:W-:Y:S02]  /*5670*/  FSEL R26, R16, R26, !P0 ;  /* 0x0000001a101a7208 */ /* 0x000fe40004000000 */
[----:B------:R-:W-:Y:S01]  /*5680*/  FSEL R27, R5, R27, !P0 ;  /* 0x0000001b051b7208 */ /* 0x000fe20004000000 */
[----:B------:R-:W-:Y:S06]  /*5690*/  BRA `(.L_x_136) ;  /* 0x0000000000547947 */ /* 0x000fec0003800000 */
.L_x_135:
[----:B------:R-:W-:-:S14]  /*56a0*/  DSETP.NAN.AND P0, PT, R16, R16, PT ;  /* 0x000000101000722a */ /* 0x000fdc0003f08000 */
[----:B------:R-:W-:Y:S05]  /*56b0*/  @P0 BRA `(.L_x_137) ;  /* 0x0000000000440947 */ /* 0x000fea0003800000 */
[----:B------:R-:W-:-:S14]  /*56c0*/  DSETP.NAN.AND P0, PT, R10, R10, PT ;  /* 0x0000000a0a00722a */ /* 0x000fdc0003f08000 */
[----:B------:R-:W-:Y:S05]  /*56d0*/  @P0 BRA `(.L_x_138) ;  /* 0x0000000000300947 */ /* 0x000fea0003800000 */
[----:B------:R-:W-:Y:S02]  /*56e0*/  ISETP.NE.AND P0, PT, R15, R8, PT ;  /* 0x000000080f00720c */ /* 0x000fe40003f05270 */
[----:B------:R-:W-:Y:S02]  /*56f0*/  MOV R26, 0x0 ;  /* 0x00000000001a7802 */ /* 0x000fe40000000f00 */
[----:B------:R-:W-:-:S09]  /*5700*/  MOV R27, 0xfff80000 ;  /* 0xfff80000001b7802 */ /* 0x000fd20000000f00 */
[----:B------:R-:W-:Y:S05]  /*5710*/  @!P0 BRA `(.L_x_136) ;  /* 0x0000000000348947 */ /* 0x000fea0003800000 */
[----:B------:R-:W-:Y:S02]  /*5720*/  ISETP.NE.AND P0, PT, R15, 0x7ff00000, PT ;  /* 0x7ff000000f00780c */ /* 0x000fe40003f05270 */
[----:B------:R-:W-:Y:S02]  /*5730*/  LOP3.LUT R27, R17, 0x80000000, R11, 0x48, !PT ;  /* 0x80000000111b7812 */ /* 0x000fe400078e480b */
[----:B------:R-:W-:-:S13]  /*5740*/  ISETP.EQ.OR P0, PT, R8, RZ, !P0 ;  /* 0x000000ff0800720c */ /* 0x000fda0004702670 */
[----:B------:R-:W-:Y:S01]  /*5750*/  @P0 LOP3.LUT R5, R27, 0x7ff00000, RZ, 0xfc, !PT ;  /* 0x7ff000001b050812 */ /* 0x000fe200078efcff */
[----:B------:R-:W-:Y:S01]  /*5760*/  @!P0 IMAD.MOV.U32 R26, RZ, RZ, RZ ;  /* 0x000000ffff1a8224 */ /* 0x000fe200078e00ff */
[----:B------:R-:W-:Y:S02]  /*5770*/  @P0 MOV R26, RZ ;  /* 0x000000ff001a0202 */ /* 0x000fe40000000f00 */
[----:B------:R-:W-:Y:S01]  /*5780*/  @P0 MOV R27, R5 ;  /* 0x00000005001b0202 */ /* 0x000fe20000000f00 */
[----:B------:R-:W-:Y:S06]  /*5790*/  BRA `(.L_x_136) ;  /* 0x0000000000147947 */ /* 0x000fec0003800000 */
.L_x_138:
[----:B------:R-:W-:Y:S02]  /*57a0*/  LOP3.LUT R27, R11, 0x80000, RZ, 0xfc, !PT ;  /* 0x000800000b1b7812 */ /* 0x000fe400078efcff */
[----:B------:R-:W-:Y:S01]  /*57b0*/  MOV R26, R10 ;  /* 0x0000000a001a7202 */ /* 0x000fe20000000f00 */
[----:B------:R-:W-:Y:S06]  /*57c0*/  BRA `(.L_x_136) ;  /* 0x0000000000087947 */ /* 0x000fec0003800000 */
.L_x_137:
[----:B------:R-:W-:Y:S02]  /*57d0*/  LOP3.LUT R27, R17, 0x80000, RZ, 0xfc, !PT ;  /* 0x00080000111b7812 */ /* 0x000fe400078efcff */
[----:B------:R-:W-:-:S07]  /*57e0*/  MOV R26, R16 ;  /* 0x00000010001a7202 */ /* 0x000fce0000000f00 */
.L_x_136:
[----:B------:R-:W-:Y:S05]  /*57f0*/  BSYNC.RECONVERGENT B3 ;  /* 0x0000000000037941 */ /* 0x000fea0003800200 */
.L_x_134:
[----:B------:R-:W-:Y:S01]  /*5800*/  HFMA2 R5, -RZ, RZ, 0, 0 ;  /* 0x00000000ff057431 */ /* 0x000fe200000001ff */
[----:B------:R-:W-:Y:S02]  /*5810*/  MOV R10, R26 ;  /* 0x0000001a000a7202 */ /* 0x000fe40000000f00 */
[----:B------:R-:W-:Y:S01]  /*5820*/  MOV R11, R27 ;  /* 0x0000001b000b7202 */ /* 0x000fe20000000f00 */
[----:B------:R-:W-:Y:S06]  /*5830*/  RET.REL.NODEC R4 `(raymarch) ;  /* 0xffffffa404f07950 */ /* 0x000fec0003c3ffff */
        .weak           $__internal_1_$__cuda_sm20_sqrt_rn_f32_slowpath
        .type           $__internal_1_$__cuda_sm20_sqrt_rn_f32_slowpath,@function
        .size           $__internal_1_$__cuda_sm20_sqrt_rn_f32_slowpath,($__internal_2_$__cuda_sm3x_div_rn_noftz_f32_slowpath - $__internal_1_$__cuda_sm20_sqrt_rn_f32_slowpath)
$__internal_1_$__cuda_sm20_sqrt_rn_f32_slowpath:
[----:B------:R-:W-:-:S13]  /*5840*/  LOP3.LUT P0, RZ, R4, 0x7fffffff, RZ, 0xc0, !PT ;  /* 0x7fffffff04ff7812 */ /* 0x000fda000780c0ff */
[----:B------:R-:W-:Y:S01]  /*5850*/  @!P0 IMAD.MOV.U32 R24, RZ, RZ, R4 ;  /* 0x000000ffff188224 */ /* 0x000fe200078e0004 */
[----:B------:R-:W-:Y:S06]  /*5860*/  @!P0 BRA `(.L_x_139) ;  /* 0x0000000000408947 */ /* 0x000fec0003800000 */
[----:B------:R-:W-:-:S13]  /*5870*/  FSETP.GEU.FTZ.AND P0, PT, R4, RZ, PT ;  /* 0x000000ff0400720b */ /* 0x000fda0003f1e000 */
[----:B------:R-:W-:Y:S01]  /*5880*/  @!P0 MOV R24, 0x7fffffff ;  /* 0x7fffffff00188802 */ /* 0x000fe20000000f00 */
[----:B------:R-:W-:Y:S06]  /*5890*/  @!P0 BRA `(.L_x_139) ;  /* 0x0000000000348947 */ /* 0x000fec0003800000 */
[----:B------:R-:W-:-:S13]  /*58a0*/  FSETP.GTU.FTZ.AND P0, PT, |R4|, +INF , PT ;  /* 0x7f8000000400780b */ /* 0x000fda0003f1c200 */
[----:B------:R-:W-:Y:S01]  /*58b0*/  @P0 FADD.FTZ R24, R4, 1 ;  /* 0x3f80000004180421 */ /* 0x000fe20000010000 */
[----:B------:R-:W-:Y:S06]  /*58c0*/  @P0 BRA `(.L_x_139) ;  /* 0x0000000000280947 */ /* 0x000fec0003800000 */
[----:B------:R-:W-:-:S13]  /*58d0*/  FSETP.NEU.FTZ.AND P0, PT, |R4|, +INF , PT ;  /* 0x7f8000000400780b */ /* 0x000fda0003f1d200 */
[----:B------:R-:W-:-:S04]  /*58e0*/  @P0 FFMA R26, R4, 1.84467440737095516160e+19, RZ ;  /* 0x5f800000041a0823 */ /* 0x000fc800000000ff */
[----:B------:R-:W0:Y:S02]  /*58f0*/  @P0 MUFU.RSQ R27, R26 ;  /* 0x0000001a001b0308 */ /* 0x000e240000001400 */
[----:B0-----:R-:W-:Y:S01]  /*5900*/  @P0 FMUL.FTZ R5, R26, R27 ;  /* 0x0000001b1a050220 */ /* 0x001fe20000410000 */
[----:B------:R-:W-:-:S03]  /*5910*/  @P0 FMUL.FTZ R28, R27, 0.5 ;  /* 0x3f0000001b1c0820 */ /* 0x000fc60000410000 */
[----:B------:R-:W-:-:S04]  /*5920*/  @P0 FADD.FTZ R24, -R5, -RZ ;  /* 0x800000ff05180221 */ /* 0x000fc80000010100 */
[----:B------:R-:W-:Y:S01]  /*5930*/  @P0 FFMA R30, R5, R24, R26 ;  /* 0x00000018051e0223 */ /* 0x000fe2000000001a */
[----:B------:R-:W-:-:S03]  /*5940*/  @!P0 MOV R24, R4 ;  /* 0x0000000400188202 */ /* 0x000fc60000000f00 */
[----:B------:R-:W-:-:S04]  /*5950*/  @P0 FFMA R28, R30, R28, R5 ;  /* 0x0000001c1e1c0223 */ /* 0x000fc80000000005 */
[----:B------:R-:W-:-:S07]  /*5960*/  @P0 FMUL.FTZ R24, R28, 2.3283064365386962891e-10 ;  /* 0x2f8000001c180820 */ /* 0x000fce0000410000 */
.L_x_139:
[----:B------:R-:W-:Y:S01]  /*5970*/  HFMA2 R5, -RZ, RZ, 0, 0 ;  /* 0x00000000ff057431 */ /* 0x000fe200000001ff */
[----:B------:R-:W-:-:S04]  /*5980*/  MOV R4, R17 ;  /* 0x0000001100047202 */ /* 0x000fc80000000f00 */
[----:B------:R-:W-:Y:S05]  /*5990*/  RET.REL.NODEC R4 `(raymarch) ;  /* 0xffffffa404987950 */ /* 0x000fea0003c3ffff */
        .weak           $__internal_2_$__cuda_sm3x_div_rn_noftz_f32_slowpath
        .type           $__internal_2_$__cuda_sm3x_div_rn_noftz_f32_slowpath,@function
        .size           $__internal_2_$__cuda_sm3x_div_rn_noftz_f32_slowpath,(.L_x_218 - $__internal_2_$__cuda_sm3x_div_rn_noftz_f32_slowpath)
$__internal_2_$__cuda_sm3x_div_rn_noftz_f32_slowpath:
[----:B------:R-:W-:Y:S01]  /*59a0*/  SHF.R.U32.HI R26, RZ, 0x17, R5 ;  /* 0x00000017ff1a7819 */ /* 0x000fe20000011605 */
[----:B------:R-:W-:Y:S01]  /*59b0*/  BSSY.RECONVERGENT B2, `(.L_x_140) ;  /* 0x0000064000027945 */ /* 0x000fe20003800200 */
[----:B------:R-:W-:Y:S02]  /*59c0*/  SHF.R.U32.HI R28, RZ, 0x17, R4 ;  /* 0x00000017ff1c7819 */ /* 0x000fe40000011604 */
[----:B------:R-:W-:Y:S02]  /*59d0*/  LOP3.LUT R26, R26, 0xff, RZ, 0xc0, !PT ;  /* 0x000000ff1a1a7812 */ /* 0x000fe400078ec0ff */
[----:B------:R-:W-:Y:S02]  /*59e0*/  LOP3.LUT R28, R28, 0xff, RZ, 0xc0, !PT ;  /* 0x000000ff1c1c7812 */ /* 0x000fe400078ec0ff */
[----:B------:R-:W-:Y:S02]  /*59f0*/  IADD3 R27, PT, PT, R26, -0x1, RZ ;  /* 0xffffffff1a1b7810 */ /* 0x000fe40007ffe0ff */
[----:B------:R-:W-:-:S02]  /*5a00*/  IADD3 R29, PT, PT, R28, -0x1, RZ ;  /* 0xffffffff1c1d7810 */ /* 0x000fc40007ffe0ff */
[----:B------:R-:W-:Y:S02]  /*5a10*/  ISETP.GT.U32.AND P0, PT, R27, 0xfd, PT ;  /* 0x000000fd1b00780c */ /* 0x000fe40003f04070 */
[----:B------:R-:W-:Y:S02]  /*5a20*/  MOV R31, R5 ;  /* 0x00000005001f7202 */ /* 0x000fe40000000f00 */
[----:B------:R-:W-:-:S13]  /*5a30*/  ISETP.GT.U32.OR P0, PT, R29, 0xfd, P0 ;  /* 0x000000fd1d00780c */ /* 0x000fda0000704470 */
[----:B------:R-:W-:Y:S01]  /*5a40*/  @!P0 IMAD.MOV.U32 R24, RZ, RZ, RZ ;  /* 0x000000ffff188224 */ /* 0x000fe200078e00ff */
[----:B------:R-:W-:Y:S06]  /*5a50*/  @!P0 BRA `(.L_x_141) ;  /* 0x00000000005c8947 */ /* 0x000fec0003800000 */
[----:B------:R-:W-:Y:S02]  /*5a60*/  FSETP.GTU.FTZ.AND P0, PT, |R4|, +INF , PT ;  /* 0x7f8000000400780b */ /* 0x000fe40003f1c200 */
[----:B------:R-:W-:-:S04]  /*5a70*/  FSETP.GTU.FTZ.AND P2, PT, |R5|, +INF , PT ;  /* 0x7f8000000500780b */ /* 0x000fc80003f5c200 */
[----:B------:R-:W-:-:S13]  /*5a80*/  PLOP3.LUT P0, PT, P0, P2, PT, 0xf8, 0x8f ;  /* 0x00000000008f781c */ /* 0x000fda0000705f70 */
[----:B------:R-:W-:Y:S05]  /*5a90*/  @P0 BRA `(.L_x_142) ;  /* 0x0000000400500947 */ /* 0x000fea0003800000 */
[----:B------:R-:W-:-:S13]  /*5aa0*/  LOP3.LUT P0, RZ, R31, 0x7fffffff, R4, 0xc8, !PT ;  /* 0x7fffffff1fff7812 */ /* 0x000fda000780c804 */
[----:B------:R-:W-:Y:S05]  /*5ab0*/  @!P0 BRA `(.L_x_143) ;  /* 0x0000000400408947 */ /* 0x000fea0003800000 */
[C---:B------:R-:W-:Y:S02]  /*5ac0*/  FSETP.NEU.FTZ.AND P2, PT, |R4|.reuse, +INF , PT ;  /* 0x7f8000000400780b */ /* 0x040fe40003f5d200 */
[----:B------:R-:W-:Y:S02]  /*5ad0*/  FSETP.NEU.FTZ.AND P3, PT, |R5|, +INF , PT ;  /* 0x7f8000000500780b */ /* 0x000fe40003f7d200 */
[----:B------:R-:W-:-:S11]  /*5ae0*/  FSETP.NEU.FTZ.AND P0, PT, |R4|, +INF , PT ;  /* 0x7f8000000400780b */ /* 0x000fd60003f1d200 */
[----:B------:R-:W-:Y:S05]  /*5af0*/  @!P3 BRA !P2, `(.L_x_143) ;  /* 0x000000040030b947 */ /* 0x000fea0005000000 */
[----:B------:R-:W-:-:S04]  /*5b00*/  LOP3.LUT P2, RZ, R4, 0x7fffffff, RZ, 0xc0, !PT ;  /* 0x7fffffff04ff7812 */ /* 0x000fc8000784c0ff */
[----:B------:R-:W-:-:S13]  /*5b10*/  PLOP3.LUT P2, PT, P3, P2, PT, 0x2f, 0xf2 ;  /* 0x0000000000f2781c */ /* 0x000fda0001f44577 */
[----:B------:R-:W-:Y:S05]  /*5b20*/  @P2 BRA `(.L_x_144) ;  /* 0x00000004001c2947 */ /* 0x000fea0003800000 */
[----:B------:R-:W-:-:S04]  /*5b30*/  LOP3.LUT P2, RZ, R31, 0x7fffffff, RZ, 0xc0, !PT ;  /* 0x7fffffff1fff7812 */ /* 0x000fc8000784c0ff */
[----:B------:R-:W-:-:S13]  /*5b40*/  PLOP3.LUT P0, PT, P0, P2, PT, 0x2f, 0xf2 ;  /* 0x0000000000f2781c */ /* 0x000fda0000704577 */
[----:B------:R-:W-:Y:S05]  /*5b50*/  @P0 BRA `(.L_x_145) ;  /* 0x0000000400040947 */ /* 0x000fea0003800000 */
[----:B------:R-:W-:Y:S02]  /*5b60*/  ISETP.GE.AND P0, PT, R29, RZ, PT ;  /* 0x000000ff1d00720c */ /* 0x000fe40003f06270 */
[----:B------:R-:W-:-:S11]  /*5b70*/  ISETP.GE.AND P2, PT, R27, RZ, PT ;  /* 0x000000ff1b00720c */ /* 0x000fd60003f46270 */
[----:B------:R-:W-:Y:S01]  /*5b80*/  @P0 MOV R24, RZ ;  /* 0x000000ff00180202 */ /* 0x000fe20000000f00 */
[----:B------:R-:W-:Y:S01]  /*5b90*/  @!P0 FFMA R4, R4, 1.84467440737095516160e+19, RZ ;  /* 0x5f80000004048823 */ /* 0x000fe200000000ff */
[----:B------:R-:W-:Y:S01]  /*5ba0*/  @!P0 MOV R24, 0xffffffc0 ;  /* 0xffffffc000188802 */ /* 0x000fe20000000f00 */
[----:B------:R-:W-:-:S03]  /*5bb0*/  @!P2 FFMA R31, R5, 1.84467440737095516160e+19, RZ ;  /* 0x5f800000051fa823 */ /* 0x000fc600000000ff */
[----:B------:R-:W-:-:S07]  /*5bc0*/  @!P2 IADD3 R24, PT, PT, R24, 0x40, RZ ;  /* 0x000000401818a810 */ /* 0x000fce0007ffe0ff */
.L_x_141:
[----:B------:R-:W-:Y:S01]  /*5bd0*/  LEA R30, R26, 0xc0800000, 0x17 ;  /* 0xc08000001a1e7811 */ /* 0x000fe200078eb8ff */
[----:B------:R-:W-:Y:S01]  /*5be0*/  BSSY.RECONVERGENT B3, `(.L_x_146) ;  /* 0x0000036000037945 */ /* 0x000fe20003800200 */
[----:B------:R-:W-:Y:S02]  /*5bf0*/  IADD3 R29, PT, PT, R28, -0x7f, RZ ;  /* 0xffffff811c1d7810 */ /* 0x000fe40007ffe0ff */
[----:B------:R-:W-:-:S03]  /*5c00*/  IADD3 R30, PT, PT, -R30, R31, RZ ;  /* 0x0000001f1e1e7210 */ /* 0x000fc60007ffe1ff */
[C---:B------:R-:W-:Y:S01]  /*5c10*/  IMAD R31, R29.reuse, -0x800000, R4 ;  /* 0xff8000001d1f7824 */ /* 0x040fe200078e0204 */
[----:B------:R-:W0:Y:S01]  /*5c20*/  MUFU.RCP R27, R30 ;  /* 0x0000001e001b7308 */ /* 0x000e220000001000 */
[----:B------:R-:W-:Y:S01]  /*5c30*/  FADD.FTZ R28, -R30, -RZ ;  /* 0x800000ff1e1c7221 */ /* 0x000fe20000010100 */
[----:B------:R-:W-:-:S04]  /*5c40*/  IADD3 R29, PT, PT, R29, 0x7f, -R26 ;  /* 0x0000007f1d1d7810 */ /* 0x000fc80007ffe81a */
[----:B------:R-:W-:Y:S01]  /*5c50*/  IADD3 R29, PT, PT, R29, R24, RZ ;  /* 0x000000181d1d7210 */ /* 0x000fe20007ffe0ff */
[----:B0-----:R-:W-:-:S04]  /*5c60*/  FFMA R4, R27, R28, 1 ;  /* 0x3f8000001b047423 */ /* 0x001fc8000000001c */
[----:B------:R-:W-:-:S04]  /*5c70*/  FFMA R4, R27, R4, R27 ;  /* 0x000000041b047223 */ /* 0x000fc8000000001b */
[----:B------:R-:W-:-:S04]  /*5c80*/  FFMA R33, R31, R4, RZ ;  /* 0x000000041f217223 */ /* 0x000fc800000000ff */
[----:B------:R-:W-:-:S04]  /*5c90*/  FFMA R27, R28, R33, R31 ;  /* 0x000000211c1b7223 */ /* 0x000fc8000000001f */
[----:B------:R-:W-:-:S04]  /*5ca0*/  FFMA R27, R4, R27, R33 ;  /* 0x0000001b041b7223 */ /* 0x000fc80000000021 */
[----:B------:R-:W-:-:S04]  /*5cb0*/  FFMA R24, R28, R27, R31 ;  /* 0x0000001b1c187223 */ /* 0x000fc8000000001f */
[----:B------:R-:W-:-:S05]  /*5cc0*/  FFMA R26, R4, R24, R27 ;  /* 0x00000018041a7223 */ /* 0x000fca000000001b */
[----:B------:R-:W-:-:S04]  /*5cd0*/  SHF.R.U32.HI R28, RZ, 0x17, R26 ;  /* 0x00000017ff1c7819 */ /* 0x000fc8000001161a */
[----:B------:R-:W-:-:S04]  /*5ce0*/  LOP3.LUT R28, R28, 0xff, RZ, 0xc0, !PT ;  /* 0x000000ff1c1c7812 */ /* 0x000fc800078ec0ff */
[----:B------:R-:W-:-:S05]  /*5cf0*/  IADD3 R28, PT, PT, R28, R29, RZ ;  /* 0x0000001d1c1c7210 */ /* 0x000fca0007ffe0ff */
[----:B------:R-:W-:-:S05]  /*5d00*/  VIADD R30, R28, 0xffffffff ;  /* 0xffffffff1c1e7836 */ /* 0x000fca0000000000 */
[----:B------:R-:W-:-:S13]  /*5d10*/  ISETP.GE.U32.AND P0, PT, R30, 0xfe, PT ;  /* 0x000000fe1e00780c */ /* 0x000fda0003f06070 */
[----:B------:R-:W-:Y:S05]  /*5d20*/  @!P0 BRA `(.L_x_147) ;  /* 0x0000000000808947 */ /* 0x000fea0003800000 */
[----:B------:R-:W-:-:S13]  /*5d30*/  ISETP.GT.AND P0, PT, R28, 0xfe, PT ;  /* 0x000000fe1c00780c */ /* 0x000fda0003f04270 */
[----:B------:R-:W-:Y:S05]  /*5d40*/  @P0 BRA `(.L_x_148) ;  /* 0x00000000006c0947 */ /* 0x000fea0003800000 */
[----:B------:R-:W-:-:S13]  /*5d50*/  ISETP.GE.AND P0, PT, R28, 0x1, PT ;  /* 0x000000011c00780c */ /* 0x000fda0003f06270 */
[----:B------:R-:W-:Y:S05]  /*5d60*/  @P0 BRA `(.L_x_149) ;  /* 0x0000000000740947 */ /* 0x000fea0003800000 */
[----:B------:R-:W-:Y:S02]  /*5d70*/  ISETP.GE.AND P0, PT, R28, -0x18, PT ;  /* 0xffffffe81c00780c */ /* 0x000fe40003f06270 */
[----:B------:R-:W-:-:S11]  /*5d80*/  LOP3.LUT R26, R26, 0x80000000, RZ, 0xc0, !PT ;  /* 0x800000001a1a7812 */ /* 0x000fd600078ec0ff */
[----:B------:R-:W-:Y:S05]  /*5d90*/  @!P0 BRA `(.L_x_149) ;  /* 0x0000000000688947 */ /* 0x000fea0003800000 */
[CCC-:B------:R-:W-:Y:S01]  /*5da0*/  FFMA.RP R29, R4.reuse, R24.reuse, R27.reuse ;  /* 0x00000018041d7223 */ /* 0x1c0fe2000000801b */
[CCC-:B------:R-:W-:Y:S01]  /*5db0*/  FFMA.RM R30, R4.reuse, R24.reuse, R27.reuse ;  /* 0x00000018041e7223 */ /* 0x1c0fe2000000401b */
[----:B------:R-:W-:Y:S01]  /*5dc0*/  FFMA.RZ R4, R4, R24, R27 ;  /* 0x0000001804047223 */ /* 0x000fe2000000c01b */
[C---:B------:R-:W-:Y:S02]  /*5dd0*/  IADD3 R24, PT, PT, R28.reuse, 0x20, RZ ;  /* 0x000000201c187810 */ /* 0x040fe40007ffe0ff */
[----:B------:R-:W-:Y:S02]  /*5de0*/  ISETP.NE.AND P3, PT, R28, RZ, PT ;  /* 0x000000ff1c00720c */ /* 0x000fe40003f65270 */
[----:B------:R-:W-:Y:S02]  /*5df0*/  LOP3.LUT R4, R4, 0x7fffff, RZ, 0xc0, !PT ;  /* 0x007fffff04047812 */ /* 0x000fe400078ec0ff */
[----:B------:R-:W-:Y:S02]  /*5e00*/  ISETP.NE.AND P2, PT, R28, RZ, PT ;  /* 0x000000ff1c00720c */ /* 0x000fe40003f45270 */
[----:B------:R-:W-:-:S02]  /*5e10*/  LOP3.LUT R27, R4, 0x800000, RZ, 0xfc, !PT ;  /* 0x00800000041b7812 */ /* 0x000fc400078efcff */
[----:B------:R-:W-:Y:S02]  /*5e20*/  IADD3 R28, PT, PT, -R28, RZ, RZ ;  /* 0x000000ff1c1c7210 */ /* 0x000fe40007ffe1ff */
[----:B------:R-:W-:Y:S02]  /*5e30*/  SHF.L.U32 R24, R27, R24, RZ ;  /* 0x000000181b187219 */ /* 0x000fe400000006ff */
[----:B------:R-:W-:Y:S02]  /*5e40*/  FSETP.NEU.FTZ.AND P0, PT, R29, R30, PT ;  /* 0x0000001e1d00720b */ /* 0x000fe40003f1d000 */
[----:B------:R-:W-:Y:S02]  /*5e50*/  SEL R28, R28, RZ, P3 ;  /* 0x000000ff1c1c7207 */ /* 0x000fe40001800000 */
[----:B------:R-:W-:Y:S02]  /*5e60*/  ISETP.NE.AND P2, PT, R24, RZ, P2 ;  /* 0x000000ff1800720c */ /* 0x000fe40001745270 */
[----:B------:R-:W-:-:S02]  /*5e70*/  SHF.R.U32.HI R27, RZ, R28, R27 ;  /* 0x0000001cff1b7219 */ /* 0x000fc4000001161b */
[----:B------:R-:W-:Y:S02]  /*5e80*/  PLOP3.LUT P0, PT, P0, P2, PT, 0xf8, 0x8f ;  /* 0x00000000008f781c */ /* 0x000fe40000705f70 */
[----:B------:R-:W-:Y:S02]  /*5e90*/  SHF.R.U32.HI R24, RZ, 0x1, R27 ;  /* 0x00000001ff187819 */ /* 0x000fe4000001161b */
[----:B------:R-:W-:-:S04]  /*5ea0*/  SEL R29, RZ, 0x1, !P0 ;  /* 0x00000001ff1d7807 */ /* 0x000fc80004000000 */
[----:B------:R-:W-:-:S04]  /*5eb0*/  LOP3.LUT R4, R29, 0x1, R24, 0xf8, !PT ;  /* 0x000000011d047812 */ /* 0x000fc800078ef818 */
[----:B------:R-:W-:-:S04]  /*5ec0*/  LOP3.LUT R27, R4, R27, RZ, 0xc0, !PT ;  /* 0x0000001b041b7212 */ /* 0x000fc800078ec0ff */
[----:B------:R-:W-:-:S04]  /*5ed0*/  IADD3 R27, PT, PT, R24, R27, RZ ;  /* 0x0000001b181b7210 */ /* 0x000fc80007ffe0ff */
[----:B------:R-:W-:Y:S01]  /*5ee0*/  LOP3.LUT R26, R27, R26, RZ, 0xfc, !PT ;  /* 0x0000001a1b1a7212 */ /* 0x000fe200078efcff */
[----:B------:R-:W-:Y:S06]  /*5ef0*/  BRA `(.L_x_149) ;  /* 0x0000000000107947 */ /* 0x000fec0003800000 */
.L_x_148:
[----:B------:R-:W-:-:S04]  /*5f00*/  LOP3.LUT R26, R26, 0x80000000, RZ, 0xc0, !PT ;  /* 0x800000001a1a7812 */ /* 0x000fc800078ec0ff */
[----:B------:R-:W-:Y:S01]  /*5f10*/  LOP3.LUT R26, R26, 0x7f800000, RZ, 0xfc, !PT ;  /* 0x7f8000001a1a7812 */ /* 0x000fe200078efcff */
[----:B------:R-:W-:Y:S06]  /*5f20*/  BRA `(.L_x_149) ;  /* 0x0000000000047947 */ /* 0x000fec0003800000 */
.L_x_147:
[----:B------:R-:W-:-:S07]  /*5f30*/  LEA R26, R29, R26, 0x17 ;  /* 0x0000001a1d1a7211 */ /* 0x000fce00078eb8ff */
.L_x_149:
[----:B------:R-:W-:Y:S05]  /*5f40*/  BSYNC.RECONVERGENT B3 ;  /* 0x0000000000037941 */ /* 0x000fea0003800200 */
.L_x_146:
[----:B------:R-:W-:Y:S01]  /*5f50*/  MOV R4, R26 ;  /* 0x0000001a00047202 */ /* 0x000fe20000000f00 */
[----:B------:R-:W-:Y:S06]  /*5f60*/  BRA `(.L_x_150) ;  /* 0x0000000000207947 */ /* 0x000fec0003800000 */
.L_x_145:
[----:B------:R-:W-:-:S04]  /*5f70*/  LOP3.LUT R4, R31, 0x80000000, R4, 0x48, !PT ;  /* 0x800000001f047812 */ /* 0x000fc800078e4804 */
[----:B------:R-:W-:Y:S01]  /*5f80*/  LOP3.LUT R4, R4, 0x7f800000, RZ, 0xfc, !PT ;  /* 0x7f80000004047812 */ /* 0x000fe200078efcff */
[----:B------:R-:W-:Y:S06]  /*5f90*/  BRA `(.L_x_150) ;  /* 0x0000000000147947 */ /* 0x000fec0003800000 */
.L_x_144:
[----:B------:R-:W-:Y:S01]  /*5fa0*/  LOP3.LUT R4, R31, 0x80000000, R4, 0x48, !PT ;  /* 0x800000001f047812 */ /* 0x000fe200078e4804 */
[----:B------:R-:W-:Y:S06]  /*5fb0*/  BRA `(.L_x_150) ;  /* 0x00000000000c7947 */ /* 0x000fec0003800000 */
.L_x_143:
[----:B------:R-:W0:Y:S01]  /*5fc0*/  MUFU.RSQ R4, -QNAN ;  /* 0xffc0000000047908 */ /* 0x000e220000001400 */
[----:B------:R-:W-:Y:S05]  /*5fd0*/  BRA `(.L_x_150) ;  /* 0x0000000000047947 */ /* 0x000fea0003800000 */
.L_x_142:
[----:B------:R-:W-:-:S07]  /*5fe0*/  FADD.FTZ R4, R4, R5 ;  /* 0x0000000504047221 */ /* 0x000fce0000010000 */
.L_x_150:
[----:B------:R-:W-:Y:S05]  /*5ff0*/  BSYNC.RECONVERGENT B2 ;  /* 0x0000000000027941 */ /* 0x000fea0003800200 */
.L_x_140:
[----:B------:R-:W-:Y:S01]  /*6000*/  HFMA2 R27, -RZ, RZ, 0, 0 ;  /* 0x00000000ff1b7431 */ /* 0x000fe200000001ff */
[----:B------:R-:W-:-:S04]  /*6010*/  MOV R26, R16 ;  /* 0x00000010001a7202 */ /* 0x000fc80000000f00 */
[----:B0-----:R-:W-:Y:S05]  /*6020*/  RET.REL.NODEC R26 `(raymarch) ;  /* 0xffffff9c1af47950 */ /* 0x001fea0003c3ffff */
.L_x_151:
        /* <DEDUP_REMOVED lines=13> */
.L_x_218:


//--------------------- .text.generate_rays       --------------------------
	.section	.text.generate_rays,"ax",@progbits
	.align	128
        .global         generate_rays
        .type           generate_rays,@function
        .size           generate_rays,(.L_x_221 - generate_rays)
        .other          generate_rays,@"STO_CUDA_ENTRY STV_DEFAULT"
generate_rays:
.text.generate_rays:
        /* <DEDUP_REMOVED lines=13> */
[----:B------:R-:W0:Y:S01]  /*00d0*/  LDC.64 R16, c[0x0][0x388] ;  /* 0x0000e200ff107b82 */ /* 0x000e220000000a00 */
[----:B------:R-:W0:Y:S02]  /*00e0*/  LDCU.64 UR4, c[0x0][0x358] ;  /* 0x00006b00ff0477ac */ /* 0x000e240008000a00 */
[----:B0-----:R0:W5:Y:S04]  /*00f0*/  LDG.E R7, desc[UR4][R16.64] ;  /* 0x0000000410077981 */ /* 0x001168000c1e1900 */
[----:B------:R0:W5:Y:S04]  /*0100*/  LDG.E R9, desc[UR4][R16.64+0x4] ;  /* 0x0000040410097981 */ /* 0x000168000c1e1900 */
        /* <DEDUP_REMOVED lines=13> */
[----:B------:R0:W5:Y:S01]  /*01e0*/  LDG.E R5, desc[UR4][R16.64+0x38] ;  /* 0x0000380410057981 */ /* 0x000162000c1e1900 */
[----:B------:R-:W-:Y:S01]  /*01f0*/  I2FP.F32.S32 R19, UR6 ;  /* 0x0000000600137c45 */ /* 0x000fe20008201400 */
[----:B------:R-:W-:Y:S01]  /*0200*/  BSSY.RECONVERGENT B2, `(.L_x_152) ;  /* 0x0000010000027945 */ /* 0x000fe20003800200 */
[----:B------:R-:W-:-:S02]  /*0210*/  I2FP.F32.S32 R4, R3 ;  /* 0x0000000300047245 */ /* 0x000fc40000201400 */
[----:B------:R-:W1:Y:S03]  /*0220*/  MUFU.RCP R6, R19 ;  /* 0x0000001300067308 */ /* 0x000e660000001000 */
[----:B------:R-:W-:-:S05]  /*0230*/  FADD R4, R4, 0.5 ;  /* 0x3f00000004047421 */ /* 0x000fca0000000000 */
[----:B------:R-:W2:Y:S01]  /*0240*/  FCHK P0, R4, R19 ;  /* 0x0000001304007302 */ /* 0x000ea20000000000 */
[----:B-1----:R-:W-:-:S04]  /*0250*/  FFMA R23, -R19, R6, 1 ;  /* 0x3f80000013177423 */ /* 0x002fc80000000106 */
[----:B------:R-:W-:-:S04]  /*0260*/  FFMA R23, R6, R23, R6 ;  /* 0x0000001706177223 */ /* 0x000fc80000000006 */
[----:B------:R-:W-:-:S04]  /*0270*/  FFMA R6, R4, R23, RZ ;  /* 0x0000001704067223 */ /* 0x000fc800000000ff */
[----:B------:R-:W-:-:S04]  /*0280*/  FFMA R12, -R19, R6, R4 ;  /* 0x00000006130c7223 */ /* 0x000fc80000000104 */
[----:B------:R-:W-:Y:S01]  /*0290*/  FFMA R12, R23, R12, R6 ;  /* 0x0000000c170c7223 */ /* 0x000fe20000000006 */
[----:B------:R-:W-:Y:S01]  /*02a0*/  IMAD R6, R0, UR6, R3 ;  /* 0x0000000600067c24 */ /* 0x000fe2000f8e0203 */
[----:B0-2---:R-:W-:Y:S06]  /*02b0*/  @!P0 BRA `(.L_x_153) ;  /* 0x0000000000108947 */ /* 0x005fec0003800000 */
[----:B------:R-:W-:Y:S02]  /*02c0*/  MOV R3, R19 ;  /* 0x0000001300037202 */ /* 0x000fe40000000f00 */
[----:B------:R-:W-:-:S07]  /*02d0*/  MOV R12, 0x2f0 ;  /* 0x000002f0000c7802 */ /* 0x000fce0000000f00 */
[----:B-----5:R-:W-:Y:S05]  /*02e0*/  CALL.REL.NOINC `($__internal_5_$__cuda_sm3x_div_rn_noftz_f32_slowpath) ;  /* 0x0000001800307944 */ /* 0x020fea0003c00000 */
[----:B------:R-:W-:-:S07]  /*02f0*/  MOV R12, R3 ;  /* 0x00000003000c7202 */ /* 0x000fce0000000f00 */
.L_x_153:
[----:B------:R-:W-:Y:S05]  /*0300*/  BSYNC.RECONVERGENT B2 ;  /* 0x0000000000027941 */ /* 0x000fea0003800200 */
.L_x_152:
[----:B------:R-:W0:Y:S01]  /*0310*/  LDCU UR6, c[0x0][0x384] ;  /* 0x00007080ff0677ac */ /* 0x000e220008000800 */
[----:B------:R-:W-:Y:S01]  /*0320*/  I2FP.F32.U32 R4, R0 ;  /* 0x0000000000047245 */ /* 0x000fe20000201000 */
[----:B------:R-:W-:Y:S01]  /*0330*/  IMAD.MOV.U32 R19, RZ, RZ, 0x40000000 ;  /* 0x40000000ff137424 */ /* 0x000fe200078e00ff */
[----:B------:R-:W-:Y:S03]  /*0340*/  BSSY.RECONVERGENT B2, `(.L_x_154) ;  /* 0x000000f000027945 */ /* 0x000fe60003800200 */
[----:B------:R-:W-:Y:S01]  /*0350*/  FADD R4, R4, 0.5 ;  /* 0x3f00000004047421 */ /* 0x000fe20000000000 */
[----:B------:R-:W-:Y:S01]  /*0360*/  FFMA R0, R12, R19, -1 ;  /* 0xbf8000000c007423 */ /* 0x000fe20000000013 */
[----:B0-----:R-:W-:-:S04]  /*0370*/  I2FP.F32.U32 R3, UR6 ;  /* 0x0000000600037c45 */ /* 0x001fc80008201000 */
        /* <DEDUP_REMOVED lines=9> */
[----:B-----5:R-:W-:Y:S05]  /*0410*/  CALL.REL.NOINC `($__internal_5_$__cuda_sm3x_div_rn_noftz_f32_slowpath) ;  /* 0x0000001400e47944 */ /* 0x020fea0003c00000 */
[----:B------:R-:W-:-:S07]  /*0420*/  MOV R16, R3 ;  /* 0x0000000300107202 */ /* 0x000fce0000000f00 */
.L_x_155:
[----:B------:R-:W-:Y:S05]  /*0430*/  BSYNC.RECONVERGENT B2 ;  /* 0x0000000000027941 */ /* 0x000fea0003800200 */
.L_x_154:
[----:B------:R-:W-:Y:S01]  /*0440*/  FADD R16, R16, R16 ;  /* 0x0000001010107221 */ /* 0x000fe20000000000 */
[----:B-----5:R-:W-:Y:S01]  /*0450*/  FMUL.D2 R4, R5, R0 ;  /* 0x0000000005047220 */ /* 0x020fe20000300000 */
[----:B------:R-:W-:Y:S02]  /*0460*/  BSSY.RECONVERGENT B0, `(.L_x_156) ;  /* 0x0000012000007945 */ /* 0x000fe40003800200 */
[----:B------:R-:W-:Y:S01]  /*0470*/  FADD R16, -R16, 1 ;  /* 0x3f80000010107421 */ /* 0x000fe20000000100 */
[----:B------:R-:W-:-:S03]  /*0480*/  FMUL R0, R4, R4 ;  /* 0x0000000404007220 */ /* 0x000fc60000400000 */
[----:B------:R-:W-:-:S04]  /*0490*/  FMUL.D2 R13, R13, R16 ;  /* 0x000000100d0d7220 */ /* 0x000fc80000300000 */
[----:B------:R-:W-:-:S04]  /*04a0*/  FFMA R0, R13, R13, R0 ;  /* 0x0000000d0d007223 */ /* 0x000fc80000000000 */
[----:B------:R-:W-:-:S04]  /*04b0*/  FADD R3, R0, 1 ;  /* 0x3f80000000037421 */ /* 0x000fc80000000000 */
[----:B------:R0:W1:Y:S01]  /*04c0*/  MUFU.RSQ R12, R3 ;  /* 0x00000003000c7308 */ /* 0x0000620000001400 */
[----:B------:R-:W-:-:S04]  /*04d0*/  IADD3 R0, PT, PT, R3, -0xd000000, RZ ;  /* 0xf300000003007810 */ /* 0x000fc80007ffe0ff */
[----:B------:R-:W-:-:S13]  /*04e0*/  ISETP.GT.U32.AND P0, PT, R0, 0x727fffff, PT ;  /* 0x727fffff0000780c */ /* 0x000fda0003f04070 */
[----:B01----:R-:W-:Y:S05]  /*04f0*/  @!P0 BRA `(.L_x_157) ;  /* 0x0000000000108947 */ /* 0x003fea0003800000 */
[----:B------:R-:W-:-:S07]  /*0500*/  MOV R12, 0x520 ;  /* 0x00000520000c7802 */ /* 0x000fce0000000f00 */
[----:B------:R-:W-:Y:S05]  /*0510*/  CALL.REL.NOINC `($__internal_4_$__cuda_sm20_sqrt_rn_f32_slowpath) ;  /* 0x00000014004c7944 */ /* 0x000fea0003c00000 */
[----:B------:R-:W-:Y:S01]  /*0520*/  IMAD.MOV.U32 R0, RZ, RZ, R33 ;  /* 0x000000ffff007224 */ /* 0x000fe200078e0021 */
[----:B------:R-:W-:Y:S06]  /*0530*/  BRA `(.L_x_158) ;  /* 0x0000000000107947 */ /* 0x000fec0003800000 */
.L_x_157:
[----:B------:R-:W-:Y:S01]  /*0540*/  FMUL.FTZ R0, R3, R12 ;  /* 0x0000000c03007220 */ /* 0x000fe20000410000 */
[----:B------:R-:W-:-:S03]  /*0550*/  FMUL.FTZ R5, R12, 0.5 ;  /* 0x3f0000000c057820 */ /* 0x000fc60000410000 */
[----:B------:R-:W-:-:S04]  /*0560*/  FFMA R3, -R0, R0, R3 ;  /* 0x0000000000037223 */ /* 0x000fc80000000103 */
[----:B------:R-:W-:-:S07]  /*0570*/  FFMA R0, R3, R5, R0 ;  /* 0x0000000503007223 */ /* 0x000fce0000000000 */
.L_x_158:
[----:B------:R-:W-:Y:S05]  /*0580*/  BSYNC.RECONVERGENT B0 ;  /* 0x0000000000007941 */ /* 0x000fea0003800200 */
.L_x_156:
[----:B------:R-:W-:Y:S01]  /*0590*/  FSETP.GT.AND P0, PT, R0, RZ, PT ;  /* 0x000000ff0000720b */ /* 0x000fe20003f04000 */
[----:B------:R-:W-:Y:S01]  /*05a0*/  BSSY.RECONVERGENT B2, `(.L_x_159) ;  /* 0x000002f000027945 */ /* 0x000fe20003800200 */
[----:B------:R-:W-:Y:S01]  /*05b0*/  HFMA2 R5, -RZ, RZ, 0, 0 ;  /* 0x00000000ff057431 */ /* 0x000fe200000001ff */
[----:B------:R-:W-:Y:S01]  /*05c0*/  MOV R17, RZ ;  /* 0x000000ff00117202 */ /* 0x000fe20000000f00 */
[----:B------:R-:W-:-:S09]  /*05d0*/  IMAD.MOV.U32 R3, RZ, RZ, RZ ;  /* 0x000000ffff037224 */ /* 0x000fd200078e00ff */
        /* <DEDUP_REMOVED lines=12> */
[----:B------:R-:W-:Y:S05]  /*06a0*/  CALL.REL.NOINC `($__internal_5_$__cuda_sm3x_div_rn_noftz_f32_slowpath) ;  /* 0x0000001400407944 */ /* 0x000fea0003c00000 */
.L_x_162:
[----:B------:R-:W-:Y:S05]  /*06b0*/  BSYNC.RECONVERGENT B3 ;  /* 0x0000000000037941 */ /* 0x000fea0003800200 */
.L_x_161:
[----:B------:R-:W0:Y:S01]  /*06c0*/  MUFU.RCP R5, R0 ;  /* 0x0000000000057308 */ /* 0x000e220000001000 */
[----:B------:R-:W-:Y:S07]  /*06d0*/  BSSY.RECONVERGENT B3, `(.L_x_163) ;  /* 0x000000e000037945 */ /* 0x000fee0003800200 */
[----:B------:R-:W1:Y:S01]  /*06e0*/  FCHK P0, R13, R0 ;  /* 0x000000000d007302 */ /* 0x000e620000000000 */
[----:B0-----:R-:W-:-:S04]  /*06f0*/  FFMA R4, R5, -R0, 1 ;  /* 0x3f80000005047423 */ /* 0x001fc80000000800 */
[----:B------:R-:W-:Y:S01]  /*0700*/  FFMA R19, R5, R4, R5 ;  /* 0x0000000405137223 */ /* 0x000fe20000000005 */
[----:B------:R-:W-:-:S03]  /*0710*/  MOV R5, R3 ;  /* 0x0000000300057202 */ /* 0x000fc60000000f00 */
[----:B------:R-:W-:-:S04]  /*0720*/  FFMA R4, R13, R19, RZ ;  /* 0x000000130d047223 */ /* 0x000fc800000000ff */
[----:B------:R-:W-:-:S04]  /*0730*/  FFMA R17, R4, -R0, R13 ;  /* 0x8000000004117223 */ /* 0x000fc8000000000d */
[----:B------:R-:W-:Y:S01]  /*0740*/  FFMA R17, R19, R17, R4 ;  /* 0x0000001113117223 */ /* 0x000fe20000000004 */
[----:B-1----:R-:W-:Y:S06]  /*0750*/  @!P0 BRA `(.L_x_164) ;  /* 0x0000000000148947 */ /* 0x002fec0003800000 */
[----:B------:R-:W-:Y:S01]  /*0760*/  IMAD.MOV.U32 R4, RZ, RZ, R13 ;  /* 0x000000ffff047224 */ /* 0x000fe200078e000d */
[----:B------:R-:W-:Y:S02]  /*0770*/  MOV R3, R0 ;  /* 0x0000000000037202 */ /* 0x000fe40000000f00 */
[----:B------:R-:W-:-:S07]  /*0780*/  MOV R12, 0x7a0 ;  /* 0x000007a0000c7802 */ /* 0x000fce0000000f00 */
[----:B------:R-:W-:Y:S05]  /*0790*/  CALL.REL.NOINC `($__internal_5_$__cuda_sm3x_div_rn_noftz_f32_slowpath) ;  /* 0x0000001400047944 */ /* 0x000fea0003c00000 */
[----:B------:R-:W-:-:S07]  /*07a0*/  MOV R17, R3 ;  /* 0x0000000300117202 */ /* 0x000fce0000000f00 */
.L_x_164:
[----:B------:R-:W-:Y:S05]  /*07b0*/  BSYNC.RECONVERGENT B3 ;  /* 0x0000000000037941 */ /* 0x000fea0003800200 */
.L_x_163:
[----:B------:R-:W-:Y:S01]  /*07c0*/  VIADD R3, R0, 0x1800000 ;  /* 0x0180000000037836 */ /* 0x000fe20000000000 */
[----:B------:R-:W-:Y:S04]  /*07d0*/  BSSY.RECONVERGENT B0, `(.L_x_160) ;  /* 0x000000b000007945 */ /* 0x000fe80003800200 */
[----:B------:R-:W-:-:S04]  /*07e0*/  LOP3.LUT R3, R3, 0x7f800000, RZ, 0xc0, !PT ;  /* 0x7f80000003037812 */ /* 0x000fc800078ec0ff */
[----:B------:R-:W-:-:S13]  /*07f0*/  ISETP.GT.U32.AND P0, PT, R3, 0x1ffffff, PT ;  /* 0x01ffffff0300780c */ /* 0x000fda0003f04070 */
[----:B------:R-:W-:Y:S05]  /*0800*/  @P0 BRA `(.L_x_165) ;  /* 0x00000000000c0947 */ /* 0x000fea0003800000 */
[----:B------:R-:W-:-:S07]  /*0810*/  MOV R4, 0x830 ;  /* 0x0000083000047802 */ /* 0x000fce0000000f00 */
[----:B------:R-:W-:Y:S05]  /*0820*/  CALL.REL.NOINC `($__internal_3_$__cuda_sm20_rcp_rn_f32_slowpath) ;  /* 0x0000000c00b07944 */ /* 0x000fea0003c00000 */
[----:B------:R-:W-:Y:S05]  /*0830*/  BRA `(.L_x_166) ;  /* 0x0000000000107947 */ /* 0x000fea0003800000 */
.L_x_165:
[----:B------:R-:W0:Y:S02]  /*0840*/  MUFU.RCP R4, R0 ;  /* 0x0000000000047308 */ /* 0x000e240000001000 */
[----:B0-----:R-:W-:-:S04]  /*0850*/  FFMA R3, R4, R0, -1 ;  /* 0xbf80000004037423 */ /* 0x001fc80000000000 */
[----:B------:R-:W-:-:S04]  /*0860*/  FADD.FTZ R3, -R3, -RZ ;  /* 0x800000ff03037221 */ /* 0x000fc80000010100 */
[----:B------:R-:W-:-:S07]  /*0870*/  FFMA R3, R4, R3, R4 ;  /* 0x0000000304037223 */ /* 0x000fce0000000004 */
.L_x_166:
[----:B------:R-:W-:Y:S05]  /*0880*/  BSYNC.RECONVERGENT B0 ;  /* 0x0000000000007941 */ /* 0x000fea0003800200 */
.L_x_160:
[----:B------:R-:W-:Y:S05]  /*0890*/  BSYNC.RECONVERGENT B2 ;  /* 0x0000000000027941 */ /* 0x000fea0003800200 */
.L_x_159:
[----:B------:R-:W-:Y:S01]  /*08a0*/  FSETP.GT.AND P0, PT, R27, RZ, PT ;  /* 0x000000ff1b00720b */ /* 0x000fe20003f04000 */
        /* <DEDUP_REMOVED lines=8> */
[----:B------:R-:W-:-:S02]  /*0930*/  FFMA R2, R2, R3, R5 ;  /* 0x0000000302027223 */ /* 0x000fc40000000005 */
[----:B------:R-:W-:Y:S05]  /*0940*/  @!P0 BRA `(.L_x_167) ;  /* 0x0000000800288947 */ /* 0x000fea0003800000 */
[----:B------:R-:W0:Y:S02]  /*0950*/  LDC.64 R30, c[0x0][0x390] ;  /* 0x0000e400ff1e7b82 */ /* 0x000e240000000a00 */
[----:B0-----:R-:W-:-:S05]  /*0960*/  IMAD.WIDE R30, R6, 0x30, R30 ;  /* 0x00000030061e7825 */ /* 0x001fca00078e021e */
[----:B------:R0:W5:Y:S04]  /*0970*/  LDG.E R5, desc[UR4][R30.64+0x20] ;  /* 0x000020041e057981 */ /* 0x000168000c1e1900 */
[----:B------:R0:W5:Y:S04]  /*0980*/  LDG.E.64 R14, desc[UR4][R30.64+0x28] ;  /* 0x000028041e0e7981 */ /* 0x000168000c1e1b00 */
[----:B------:R0:W5:Y:S04]  /*0990*/  LDG.E.64 R16, desc[UR4][R30.64+0x18] ;  /* 0x000018041e107981 */ /* 0x000168000c1e1b00 */
[----:B------:R0:W5:Y:S04]  /*09a0*/  LDG.E.64 R18, desc[UR4][R30.64+0x10] ;  /* 0x000010041e127981 */ /* 0x000168000c1e1b00 */
[----:B------:R0:W5:Y:S04]  /*09b0*/  LDG.E.64 R12, desc[UR4][R30.64+0x8] ;  /* 0x000008041e0c7981 */ /* 0x000168000c1e1b00 */
[----:B------:R0:W5:Y:S01]  /*09c0*/  LDG.E.64 R22, desc[UR4][R30.64] ;  /* 0x000000041e167981 */ /* 0x000162000c1e1b00 */
[----:B------:R-:W-:Y:S01]  /*09d0*/  BSSY.RECONVERGENT B0, `(.L_x_168) ;  /* 0x0000021000007945 */ /* 0x000fe20003800200 */
.L_x_169:
[----:B-----5:R-:W-:Y:S01]  /*09e0*/  SHF.R.U32.HI R20, RZ, 0x2, R23 ;  /* 0x00000002ff147819 */ /* 0x020fe20000011617 */
[----:B0-----:R-:W-:Y:S01]  /*09f0*/  IMAD.MOV.U32 R31, RZ, RZ, 0x40000000 ;  /* 0x40000000ff1f7424 */ /* 0x001fe200078e00ff */
[----:B------:R-:W-:Y:S02]  /*0a00*/  SHF.L.U32 R3, R19, 0x4, RZ ;  /* 0x0000000413037819 */ /* 0x000fe400000006ff */
[----:B------:R-:W-:Y:S02]  /*0a10*/  LOP3.LUT R20, R20, R23, RZ, 0x3c, !PT ;  /* 0x0000001714147212 */ /* 0x000fe400078e3cff */
[----:B------:R-:W-:Y:S02]  /*0a20*/  SHF.R.U32.HI R29, RZ, 0x2, R12 ;  /* 0x00000002ff1d7819 */ /* 0x000fe4000001160c */
[----:B------:R-:W-:Y:S02]  /*0a30*/  SHF.L.U32 R23, R20, 0x1, RZ ;  /* 0x0000000114177819 */ /* 0x000fe400000006ff */
[----:B------:R-:W-:-:S02]  /*0a40*/  LOP3.LUT R29, R29, R12, RZ, 0x3c, !PT ;  /* 0x0000000c1d1d7212 */ /* 0x000fc400078e3cff */
[----:B------:R-:W-:Y:S01]  /*0a50*/  LOP3.LUT R30, R20, R23, R3, 0x96, !PT ;  /* 0x00000017141e7212 */ /* 0x000fe200078e9603 */
[----:B------:R-:W-:Y:S01]  /*0a60*/  IMAD.MOV.U32 R20, RZ, RZ, R18 ;  /* 0x000000ffff147224 */ /* 0x000fe200078e0012 */
[----:B------:R-:W-:Y:S02]  /*0a70*/  SHF.L.U32 R3, R29, 0x1, RZ ;  /* 0x000000011d037819 */ /* 0x000fe400000006ff */
[----:B------:R-:W-:-:S04]  /*0a80*/  LOP3.LUT R18, R30, R19, RZ, 0x3c, !PT ;  /* 0x000000131e127212 */ /* 0x000fc800078e3cff */
[----:B------:R-:W-:-:S04]  /*0a90*/  SHF.L.U32 R12, R18, 0x4, RZ ;  /* 0x00000004120c7819 */ /* 0x000fc800000006ff */
[----:B------:R-:W-:Y:S01]  /*0aa0*/  LOP3.LUT R3, R29, R3, R12, 0x96, !PT ;  /* 0x000000031d037212 */ /* 0x000fe200078e960c */
[----:B------:R-:W-:Y:S01]  /*0ab0*/  HFMA2 R29, -RZ, RZ, 0.1171875, 0 ;  /* 0x2f800000ff1d7431 */ /* 0x000fe200000001ff */
[C---:B------:R-:W-:Y:S01]  /*0ac0*/  IADD3 R12, PT, PT, R22.reuse, 0x587c5, R18 ;  /* 0x000587c5160c7810 */ /* 0x040fe20007ffe012 */
[----:B------:R-:W-:Y:S01]  /*0ad0*/  VIADD R22, R22, 0xb0f8a ;  /* 0x000b0f8a16167836 */ /* 0x000fe20000000000 */
[----:B------:R-:W-:Y:S02]  /*0ae0*/  LOP3.LUT R3, R3, R18, RZ, 0x3c, !PT ;  /* 0x0000001203037212 */ /* 0x000fe400078e3cff */
[----:B------:R-:W-:Y:S02]  /*0af0*/  I2FP.F32.U32 R12, R12 ;  /* 0x0000000c000c7245 */ /* 0x000fe40000201000 */
[----:B------:R-:W-:-:S03]  /*0b00*/  IADD3 R23, PT, PT, R3, R22, RZ ;  /* 0x0000001603177210 */ /* 0x000fc60007ffe0ff */
[----:B------:R-:W-:Y:S01]  /*0b10*/  FFMA R12, R12, R29, 1.1641532182693481445e-10 ;  /* 0x2f0000000c0c7423 */ /* 0x000fe2000000001d */
[----:B------:R-:W-:-:S05]  /*0b20*/  I2FP.F32.U32 R23, R23 ;  /* 0x0000001700177245 */ /* 0x000fca0000201000 */
[----:B------:R-:W-:Y:S01]  /*0b30*/  FFMA R23, R23, R29, 1.1641532182693481445e-10 ;  /* 0x2f00000017177423 */ /* 0x000fe2000000001d */
[----:B------:R-:W-:-:S03]  /*0b40*/  FFMA R29, R12, R31, -1 ;  /* 0xbf8000000c1d7423 */ /* 0x000fc6000000001f */
[----:B------:R-:W-:Y:S01]  /*0b50*/  FFMA R30, R23, R31, -1 ;  /* 0xbf800000171e7423 */ /* 0x000fe2000000001f */
[----:B------:R-:W-:Y:S02]  /*0b60*/  MOV R23, R13 ;  /* 0x0000000d00177202 */ /* 0x000fe40000000f00 */
[----:B------:R-:W-:Y:S01]  /*0b70*/  MOV R13, R19 ;  /* 0x00000013000d7202 */ /* 0x000fe20000000f00 */
[----:B------:R-:W-:Y:S01]  /*0b80*/  FMUL R12, R30, R30 ;  /* 0x0000001e1e0c7220 */ /* 0x000fe20000400000 */
[----:B------:R-:W-:-:S03]  /*0b90*/  MOV R19, R3 ;  /* 0x0000000300137202 */ /* 0x000fc60000000f00 */
[----:B------:R-:W-:-:S05]  /*0ba0*/  FFMA R12, R29, R29, R12 ;  /* 0x0000001d1d0c7223 */ /* 0x000fca000000000c */
[----:B------:R-:W-:Y:S01]  /*0bb0*/  FSETP.GE.AND P0, PT, R12, 1, PT ;  /* 0x3f8000000c00780b */ /* 0x000fe20003f06000 */
[----:B------:R-:W-:-:S12]  /*0bc0*/  IMAD.MOV.U32 R12, RZ, RZ, R20 ;  /* 0x000000ffff0c7224 */ /* 0x000fd800078e0014 */
[----:B------:R-:W-:Y:S05]  /*0bd0*/  @P0 BRA `(.L_x_169) ;  /* 0xfffffffc00800947 */ /* 0x000fea000383ffff */
[----:B------:R-:W-:Y:S05]  /*0be0*/  BSYNC.RECONVERGENT B0 ;  /* 0x0000000000007941 */ /* 0x000fea0003800200 */
.L_x_168:
[----:B------:R-:W-:Y:S01]  /*0bf0*/  FMUL R27, R27, 0.5 ;  /* 0x3f0000001b1b7820 */ /* 0x000fe20000400000 */
[C---:B------:R-:W-:Y:S01]  /*0c00*/  FFMA R0, R28.reuse, R0, R9 ;  /* 0x000000001c007223 */ /* 0x040fe20000000009 */
[C---:B------:R-:W-:Y:S01]  /*0c10*/  FFMA R4, R28.reuse, R4, R7 ;  /* 0x000000041c047223 */ /* 0x040fe20000000007 */
[----:B------:R-:W-:Y:S01]  /*0c20*/  FFMA R2, R28, R2, R11 ;  /* 0x000000021c027223 */ /* 0x000fe2000000000b */
[-C--:B------:R-:W-:Y:S01]  /*0c30*/  FMUL R3, R30, R27.reuse ;  /* 0x0000001b1e037220 */ /* 0x080fe20000400000 */
[----:B------:R-:W-:Y:S01]  /*0c40*/  FMUL R27, R29, R27 ;  /* 0x0000001b1d1b7220 */ /* 0x000fe20000400000 */
[----:B------:R-:W-:Y:S02]  /*0c50*/  BSSY.RECONVERGENT B0, `(.L_x_170) ;  /* 0x000001d000007945 */ /* 0x000fe40003800200 */
[-C--:B------:R-:W-:Y:S01]  /*0c60*/  FMUL R29, R25, R3.reuse ;  /* 0x00000003191d7220 */ /* 0x080fe20000400000 */
[-C--:B------:R-:W-:Y:S01]  /*0c70*/  FMUL R25, R24, R3.reuse ;  /* 0x0000000318197220 */ /* 0x080fe20000400000 */
[----:B------:R-:W-:-:S02]  /*0c80*/  FMUL R26, R26, R3 ;  /* 0x000000031a1a7220 */ /* 0x000fc40000400000 */
[-C--:B------:R-:W-:Y:S01]  /*0c90*/  FFMA R10, R10, R27.reuse, R29 ;  /* 0x0000001b0a0a7223 */ /* 0x080fe2000000001d */
[-C--:B------:R-:W-:Y:S01]  /*0ca0*/  FFMA R8, R8, R27.reuse, R25 ;  /* 0x0000001b08087223 */ /* 0x080fe20000000019 */
[----:B------:R-:W-:Y:S02]  /*0cb0*/  FFMA R26, R21, R27, R26 ;  /* 0x0000001b151a7223 */ /* 0x000fe4000000001a */
[----:B------:R-:W-:Y:S01]  /*0cc0*/  FADD R9, R9, R10 ;  /* 0x0000000a09097221 */ /* 0x000fe20000000000 */
[----:B------:R-:W-:Y:S01]  /*0cd0*/  FADD R7, R7, R8 ;  /* 0x0000000807077221 */ /* 0x000fe20000000000 */
[----:B------:R-:W-:Y:S02]  /*0ce0*/  FADD R11, R11, R26 ;  /* 0x0000001a0b0b7221 */ /* 0x000fe40000000000 */
[----:B------:R-:W-:Y:S01]  /*0cf0*/  FADD R0, -R9, R0 ;  /* 0x0000000009007221 */ /* 0x000fe20000000100 */
[----:B------:R-:W-:Y:S01]  /*0d00*/  FADD R4, -R7, R4 ;  /* 0x0000000407047221 */ /* 0x000fe20000000100 */
[----:B------:R-:W-:-:S02]  /*0d10*/  FADD R2, -R11, R2 ;  /* 0x000000020b027221 */ /* 0x000fc40000000100 */
[----:B------:R-:W-:-:S04]  /*0d20*/  FMUL R3, R0, R0 ;  /* 0x0000000000037220 */ /* 0x000fc80000400000 */
[----:B------:R-:W-:-:S04]  /*0d30*/  FFMA R3, R4, R4, R3 ;  /* 0x0000000404037223 */ /* 0x000fc80000000003 */
[----:B------:R-:W-:-:S04]  /*0d40*/  FFMA R8, R2, R2, R3 ;  /* 0x0000000202087223 */ /* 0x000fc80000000003 */
[----:B------:R0:W1:Y:S01]  /*0d50*/  MUFU.RSQ R3, R8 ;  /* 0x0000000800037308 */ /* 0x0000620000001400 */
[----:B------:R-:W-:-:S04]  /*0d60*/  IADD3 R10, PT, PT, R8, -0xd000000, RZ ;  /* 0xf3000000080a7810 */ /* 0x000fc80007ffe0ff */
[----:B------:R-:W-:-:S13]  /*0d70*/  ISETP.GT.U32.AND P0, PT, R10, 0x727fffff, PT ;  /* 0x727fffff0a00780c */ /* 0x000fda0003f04070 */
[----:B01----:R-:W-:Y:S05]  /*0d80*/  @!P0 BRA `(.L_x_171) ;  /* 0x0000000000148947 */ /* 0x003fea0003800000 */
[----:B------:R-:W-:Y:S01]  /*0d90*/  IMAD.MOV.U32 R3, RZ, RZ, R8 ;  /* 0x000000ffff037224 */ /* 0x000fe200078e0008 */
[----:B------:R-:W-:-:S07]  /*0da0*/  MOV R12, 0xdc0 ;  /* 0x00000dc0000c7802 */ /* 0x000fce0000000f00 */
[----:B------:R-:W-:Y:S05]  /*0db0*/  CALL.REL.NOINC `($__internal_4_$__cuda_sm20_sqrt_rn_f32_slowpath) ;  /* 0x0000000c00247944 */ /* 0x000fea0003c00000 */
[----:B------:R-:W-:Y:S01]  /*0dc0*/  MOV R21, R33 ;  /* 0x0000002100157202 */ /* 0x000fe20000000f00 */
[----:B------:R-:W-:Y:S06]  /*0dd0*/  BRA `(.L_x_172) ;  /* 0x0000000000107947 */ /* 0x000fec0003800000 */
.L_x_171:
[----:B------:R-:W-:Y:S01]  /*0de0*/  FMUL.FTZ R21, R8, R3 ;  /* 0x0000000308157220 */ /* 0x000fe20000410000 */
[----:B------:R-:W-:-:S03]  /*0df0*/  FMUL.FTZ R3, R3, 0.5 ;  /* 0x3f00000003037820 */ /* 0x000fc60000410000 */
[----:B------:R-:W-:-:S04]  /*0e00*/  FFMA R8, -R21, R21, R8 ;  /* 0x0000001515087223 */ /* 0x000fc80000000108 */
[----:B------:R-:W-:-:S07]  /*0e10*/  FFMA R21, R8, R3, R21 ;  /* 0x0000000308157223 */ /* 0x000fce0000000015 */
.L_x_172:
[----:B------:R-:W-:Y:S05]  /*0e20*/  BSYNC.RECONVERGENT B0 ;  /* 0x0000000000007941 */ /* 0x000fea0003800200 */
.L_x_170:
[----:B------:R-:W-:Y:S01]  /*0e30*/  FSETP.GT.AND P0, PT, R21, RZ, PT ;  /* 0x000000ff1500720b */ /* 0x000fe20003f04000 */
[----:B------:R-:W-:Y:S01]  /*0e40*/  BSSY.RECONVERGENT B2, `(.L_x_173) ;  /* 0x0000030000027945 */ /* 0x000fe20003800200 */
[----:B------:R-:W-:Y:S02]  /*0e50*/  HFMA2 R8, -RZ, RZ, 0, 0 ;  /* 0x00000000ff087431 */ /* 0x000fe400000001ff */
[----:B------:R-:W-:Y:S01]  /*0e60*/  IMAD.MOV.U32 R10, RZ, RZ, RZ ;  /* 0x000000ffff0a7224 */ /* 0x000fe200078e00ff */
        /* <DEDUP_REMOVED lines=14> */
.L_x_176:
[----:B------:R-:W-:Y:S05]  /*0f50*/  BSYNC.RECONVERGENT B3 ;  /* 0x0000000000037941 */ /* 0x000fea0003800200 */
.L_x_175:
        /* <DEDUP_REMOVED lines=11> */
[----:B------:R-:W-:Y:S02]  /*1010*/  MOV R3, R21 ;  /* 0x0000001500037202 */ /* 0x000fe40000000f00 */
[----:B------:R-:W-:-:S07]  /*1020*/  MOV R12, 0x1040 ;  /* 0x00001040000c7802 */ /* 0x000fce0000000f00 */
[----:B------:R-:W-:Y:S05]  /*1030*/  CALL.REL.NOINC `($__internal_5_$__cuda_sm3x_div_rn_noftz_f32_slowpath) ;  /* 0x0000000800dc7944 */ /* 0x000fea0003c00000 */
.L_x_178:
[----:B------:R-:W-:Y:S05]  /*1040*/  BSYNC.RECONVERGENT B3 ;  /* 0x0000000000037941 */ /* 0x000fea0003800200 */
.L_x_177:
        /* <DEDUP_REMOVED lines=14> */
.L_x_179:
[----:B------:R-:W-:Y:S05]  /*1130*/  BSYNC.RECONVERGENT B3 ;  /* 0x0000000000037941 */ /* 0x000fea0003800200 */
.L_x_174:
[----:B------:R-:W-:Y:S05]  /*1140*/  BSYNC.RECONVERGENT B2 ;  /* 0x0000000000027941 */ /* 0x000fea0003800200 */
.L_x_173:
[----:B------:R-:W0:Y:S01]  /*1150*/  LDC.64 R24, c[0x0][0x390] ;  /* 0x0000e400ff187b82 */ /* 0x000e220000000a00 */
[----:B------:R-:W-:Y:S02]  /*1160*/  IMAD.MOV.U32 R21, RZ, RZ, R13 ;  /* 0x000000ffff157224 */ /* 0x000fe400078e000d */
[----:B0-----:R-:W-:-:S05]  /*1170*/  IMAD.WIDE R24, R6, 0x30, R24 ;  /* 0x0000003006187825 */ /* 0x001fca00078e0218 */
[----:B------:R0:W-:Y:S04]  /*1180*/  STG.E.64 desc[UR4][R24.64], R22 ;  /* 0x0000001618007986 */ /* 0x0001e8000c101b04 */
[----:B------:R0:W-:Y:S04]  /*1190*/  STG.E.64 desc[UR4][R24.64+0x8], R20 ;  /* 0x0000081418007986 */ /* 0x0001e8000c101b04 */
[----:B------:R0:W-:Y:S04]  /*11a0*/  STG.E.64 desc[UR4][R24.64+0x10], R18 ;  /* 0x0000101218007986 */ /* 0x0001e8000c101b04 */
[----:B------:R0:W-:Y:S04]  /*11b0*/  STG.E.64 desc[UR4][R24.64+0x18], R16 ;  /* 0x0000181018007986 */ /* 0x0001e8000c101b04 */
[----:B------:R0:W-:Y:S04]  /*11c0*/  STG.E.64 desc[UR4][R24.64+0x28], R14 ;  /* 0x0000280e18007986 */ /* 0x0001e8000c101b04 */
[----:B------:R0:W-:Y:S01]  /*11d0*/  STG.E desc[UR4][R24.64+0x20], R5 ;  /* 0x0000200518007986 */ /* 0x0001e2000c101904 */
[----:B------:R-:W-:Y:S05]  /*11e0*/  BRA `(.L_x_180) ;  /* 0x0000000400107947 */ /* 0x000fea0003800000 */
.L_x_167:
[----:B------:R-:W-:Y:S01]  /*11f0*/  FMUL R3, R0, R0 ;  /* 0x0000000000037220 */ /* 0x000fe20000400000 */
[----:B------:R-:W-:Y:S03]  /*1200*/  BSSY.RECONVERGENT B0, `(.L_x_181) ;  /* 0x0000010000007945 */ /* 0x000fe60003800200 */
        /* <DEDUP_REMOVED lines=8> */
[----:B------:R-:W-:Y:S05]  /*1290*/  CALL.REL.NOINC `($__internal_4_$__cuda_sm20_sqrt_rn_f32_slowpath) ;  /* 0x0000000400ec7944 */ /* 0x000fea0003c00000 */
[----:B------:R-:W-:Y:S01]  /*12a0*/  IMAD.MOV.U32 R5, RZ, RZ, R33 ;  /* 0x000000ffff057224 */ /* 0x000fe200078e0021 */
[----:B------:R-:W-:Y:S06]  /*12b0*/  BRA `(.L_x_183) ;  /* 0x0000000000107947 */ /* 0x000fec0003800000 */
.L_x_182:
[----:B------:R-:W-:Y:S01]  /*12c0*/  FMUL.FTZ R5, R8, R3 ;  /* 0x0000000308057220 */ /* 0x000fe20000410000 */
[----:B------:R-:W-:-:S03]  /*12d0*/  FMUL.FTZ R3, R3, 0.5 ;  /* 0x3f00000003037820 */ /* 0x000fc60000410000 */
[----:B------:R-:W-:-:S04]  /*12e0*/  FFMA R8, -R5, R5, R8 ;  /* 0x0000000505087223 */ /* 0x000fc80000000108 */
[----:B------:R-:W-:-:S07]  /*12f0*/  FFMA R5, R8, R3, R5 ;  /* 0x0000000308057223 */ /* 0x000fce0000000005 */
.L_x_183:
[----:B------:R-:W-:Y:S05]  /*1300*/  BSYNC.RECONVERGENT B0 ;  /* 0x0000000000007941 */ /* 0x000fea0003800200 */
.L_x_181:
        /* <DEDUP_REMOVED lines=17> */
[----:B------:R-:W-:Y:S05]  /*1420*/  CALL.REL.NOINC `($__internal_5_$__cuda_sm3x_div_rn_noftz_f32_slowpath) ;  /* 0x0000000400e07944 */ /* 0x000fea0003c00000 */
.L_x_186:
[----:B------:R-:W-:Y:S05]  /*1430*/  BSYNC.RECONVERGENT B3 ;  /* 0x0000000000037941 */ /* 0x000fea0003800200 */
.L_x_185:
        /* <DEDUP_REMOVED lines=14> */
.L_x_188:
[----:B------:R-:W-:Y:S05]  /*1520*/  BSYNC.RECONVERGENT B3 ;  /* 0x0000000000037941 */ /* 0x000fea0003800200 */
.L_x_187:
        /* <DEDUP_REMOVED lines=14> */
.L_x_189:
[----:B------:R-:W-:Y:S05]  /*1610*/  BSYNC.RECONVERGENT B3 ;  /* 0x0000000000037941 */ /* 0x000fea0003800200 */
.L_x_184:
[----:B------:R-:W-:Y:S05]  /*1620*/  BSYNC.RECONVERGENT B2 ;  /* 0x0000000000027941 */ /* 0x000fea0003800200 */
.L_x_180:
[----:B0-----:R-:W0:Y:S01]  /*1630*/  LDC.64 R4, c[0x0][0x398] ;  /* 0x0000e600ff047b82 */ /* 0x001e220000000a00 */
[----:B------:R-:W-:-:S07]  /*1640*/  IMAD R15, R6, 0x3, RZ ;  /* 0x00000003060f7824 */ /* 0x000fce00078e02ff */
[----:B------:R-:W1:Y:S01]  /*1650*/  LDC.64 R12, c[0x0][0x3a0] ;  /* 0x0000e800ff0c7b82 */ /* 0x000e620000000a00 */
[----:B0-----:R-:W-:-:S05]  /*1660*/  IMAD.WIDE R4, R15, 0x4, R4 ;  /* 0x000000040f047825 */ /* 0x001fca00078e0204 */
[----:B------:R-:W-:Y:S01]  /*1670*/  STG.E desc[UR4][R4.64], R7 ;  /* 0x0000000704007986 */ /* 0x000fe2000c101904 */
[----:B-1----:R-:W-:-:S03]  /*1680*/  IMAD.WIDE R12, R15, 0x4, R12 ;  /* 0x000000040f0c7825 */ /* 0x002fc600078e020c */
[----:B------:R-:W-:Y:S04]  /*1690*/  STG.E desc[UR4][R4.64+0x4], R9 ;  /* 0x0000040904007986 */ /* 0x000fe8000c101904 */
[----:B------:R-:W-:Y:S04]  /*16a0*/  STG.E desc[UR4][R4.64+0x8], R11 ;  /* 0x0000080b04007986 */ /* 0x000fe8000c101904 */
[----:B------:R-:W-:Y:S04]  /*16b0*/  STG.E desc[UR4][R12.64], R8 ;  /* 0x000000080c007986 */ /* 0x000fe8000c101904 */
[----:B------:R-:W-:Y:S04]  /*16c0*/  STG.E desc[UR4][R12.64+0x4], R10 ;  /* 0x0000040a0c007986 */ /* 0x000fe8000c101904 */
[----:B------:R-:W-:Y:S01]  /*16d0*/  STG.E desc[UR4][R12.64+0x8], R3 ;  /* 0x000008030c007986 */ /* 0x000fe2000c101904 */
[----:B------:R-:W-:Y:S05]  /*16e0*/  EXIT ;  /* 0x000000000000794d */ /* 0x000fea0003800000 */
        .weak           $__internal_3_$__cuda_sm20_rcp_rn_f32_slowpath
        .type           $__internal_3_$__cuda_sm20_rcp_rn_f32_slowpath,@function
        .size           $__internal_3_$__cuda_sm20_rcp_rn_f32_slowpath,($__internal_4_$__cuda_sm20_sqrt_rn_f32_slowpath - $__internal_3_$__cuda_sm20_rcp_rn_f32_slowpath)
$__internal_3_$__cuda_sm20_rcp_rn_f32_slowpath:
[----:B------:R-:W-:Y:S01]  /*16f0*/  SHF.L.U32 R3, R0, 0x1, RZ ;  /* 0x0000000100037819 */ /* 0x000fe200000006ff */
[----:B------:R-:W-:Y:S03]  /*1700*/  BSSY.RECONVERGENT B1, `(.L_x_190) ;  /* 0x0000030000017945 */ /* 0x000fe60003800200 */
[----:B------:R-:W-:-:S04]  /*1710*/  SHF.R.U32.HI R3, RZ, 0x18, R3 ;  /* 0x00000018ff037819 */ /* 0x000fc80000011603 */
[----:B------:R-:W-:-:S13]  /*1720*/  ISETP.NE.U32.AND P0, PT, R3, RZ, PT ;  /* 0x000000ff0300720c */ /* 0x000fda0003f05070 */
[----:B------:R-:W-:Y:S05]  /*1730*/  @P0 BRA `(.L_x_191) ;  /* 0x0000000000280947 */ /* 0x000fea0003800000 */
[----:B------:R-:W-:-:S05]  /*1740*/  IMAD.SHL.U32 R3, R0, 0x2, RZ ;  /* 0x0000000200037824 */ /* 0x000fca00078e00ff */
[----:B------:R-:W-:-:S13]  /*1750*/  ISETP.NE.AND P0, PT, R3, RZ, PT ;  /* 0x000000ff0300720c */ /* 0x000fda0003f05270 */
[----:B------:R-:W-:Y:S01]  /*1760*/  @P0 FFMA R13, R0, 1.84467440737095516160e+19, RZ ;  /* 0x5f800000000d0823 */ /* 0x000fe200000000ff */
[----:B------:R-:W-:Y:S08]  /*1770*/  @!P0 MUFU.RCP R12, R0 ;  /* 0x00000000000c8308 */ /* 0x000ff00000001000 */
[----:B------:R-:W0:Y:S02]  /*1780*/  @P0 MUFU.RCP R16, R13 ;  /* 0x0000000d00100308 */ /* 0x000e240000001000 */
[----:B0-----:R-:W-:-:S04]  /*1790*/  @P0 FFMA R3, R13, R16, -1 ;  /* 0xbf8000000d030423 */ /* 0x001fc80000000010 */
[----:B------:R-:W-:-:S04]  /*17a0*/  @P0 FADD.FTZ R3, -R3, -RZ ;  /* 0x800000ff03030221 */ /* 0x000fc80000010100 */
[----:B------:R-:W-:-:S04]  /*17b0*/  @P0 FFMA R3, R16, R3, R16 ;  /* 0x0000000310030223 */ /* 0x000fc80000000010 */
[----:B------:R-:W-:Y:S01]  /*17c0*/  @P0 FFMA R12, R3, 1.84467440737095516160e+19, RZ ;  /* 0x5f800000030c0823 */ /* 0x000fe200000000ff */
[----:B------:R-:W-:Y:S06]  /*17d0*/  BRA `(.L_x_192) ;  /* 0x0000000000887947 */ /* 0x000fec0003800000 */
.L_x_191:
[----:B------:R-:W-:-:S04]  /*17e0*/  IADD3 R23, PT, PT, R3, -0xfd, RZ ;  /* 0xffffff0303177810 */ /* 0x000fc80007ffe0ff */
[----:B------:R-:W-:-:S13]  /*17f0*/  ISETP.GT.U32.AND P0, PT, R23, 0x1, PT ;  /* 0x000000011700780c */ /* 0x000fda0003f04070 */
[----:B------:R-:W-:Y:S05]  /*1800*/  @P0 BRA `(.L_x_193) ;  /* 0x0000000000780947 */ /* 0x000fea0003800000 */
[----:B------:R-:W-:Y:S01]  /*1810*/  LOP3.LUT R12, R0, 0x7fffff, RZ, 0xc0, !PT ;  /* 0x007fffff000c7812 */ /* 0x000fe200078ec0ff */
[----:B------:R-:W-:-:S03]  /*1820*/  HFMA2 R20, -RZ, RZ, 0, 1.78813934326171875e-07 ;  /* 0x00000003ff147431 */ /* 0x000fc600000001ff */
[----:B------:R-:W-:-:S04]  /*1830*/  LOP3.LUT R12, R12, 0x3f800000, RZ, 0xfc, !PT ;  /* 0x3f8000000c0c7812 */ /* 0x000fc800078efcff */
[----:B------:R-:W0:Y:S01]  /*1840*/  MUFU.RCP R13, R12 ;  /* 0x0000000c000d7308 */ /* 0x000e220000001000 */
[----:B------:R-:W-:Y:S01]  /*1850*/  SHF.L.U32 R20, R20, R23, RZ ;  /* 0x0000001714147219 */ /* 0x000fe200000006ff */
[----:B0-----:R-:W-:-:S04]  /*1860*/  FFMA R16, R12, R13, -1 ;  /* 0xbf8000000c107423 */ /* 0x001fc8000000000d */
[----:B------:R-:W-:-:S04]  /*1870*/  FADD.FTZ R16, -R16, -RZ ;  /* 0x800000ff10107221 */ /* 0x000fc80000010100 */
[CCC-:B------:R-:W-:Y:S01]  /*1880*/  FFMA.RM R18, R13.reuse, R16.reuse, R13.reuse ;  /* 0x000000100d127223 */ /* 0x1c0fe2000000400d */
[----:B------:R-:W-:-:S04]  /*1890*/  FFMA.RP R19, R13, R16, R13 ;  /* 0x000000100d137223 */ /* 0x000fc8000000800d */
[C---:B------:R-:W-:Y:S02]  /*18a0*/  LOP3.LUT R13, R18.reuse, 0x7fffff, RZ, 0xc0, !PT ;  /* 0x007fffff120d7812 */ /* 0x040fe400078ec0ff */
[----:B------:R-:W-:Y:S02]  /*18b0*/  FSETP.NEU.FTZ.AND P0, PT, R18, R19, PT ;  /* 0x000000131200720b */ /* 0x000fe40003f1d000 */
[----:B------:R-:W-:Y:S02]  /*18c0*/  LOP3.LUT R13, R13, 0x800000, RZ, 0xfc, !PT ;  /* 0x008000000d0d7812 */ /* 0x000fe400078efcff */
[----:B------:R-:W-:Y:S02]  /*18d0*/  SEL R16, RZ, 0xffffffff, !P0 ;  /* 0xffffffffff107807 */ /* 0x000fe40004000000 */
[----:B------:R-:W-:Y:S02]  /*18e0*/  LOP3.LUT R20, R20, R13, RZ, 0xc0, !PT ;  /* 0x0000000d14147212 */ /* 0x000fe400078ec0ff */
[----:B------:R-:W-:-:S02]  /*18f0*/  IADD3 R16, PT, PT, -R16, RZ, RZ ;  /* 0x000000ff10107210 */ /* 0x000fc40007ffe1ff */
[-C--:B------:R-:W-:Y:S02]  /*1900*/  SHF.R.U32.HI R20, RZ, R23.reuse, R20 ;  /* 0x00000017ff147219 */ /* 0x080fe40000011614 */
[----:B------:R-:W-:Y:S02]  /*1910*/  LOP3.LUT P1, RZ, R16, R23, R13, 0xf8, !PT ;  /* 0x0000001710ff7212 */ /* 0x000fe4000782f80d */
[C---:B------:R-:W-:Y:S02]  /*1920*/  LOP3.LUT P0, RZ, R20.reuse, 0x1, RZ, 0xc0, !PT ;  /* 0x0000000114ff7812 */ /* 0x040fe4000780c0ff */
[----:B------:R-:W-:-:S04]  /*1930*/  LOP3.LUT P2, RZ, R20, 0x2, RZ, 0xc0, !PT ;  /* 0x0000000214ff7812 */ /* 0x000fc8000784c0ff */
[----:B------:R-:W-:Y:S02]  /*1940*/  PLOP3.LUT P0, PT, P0, P1, P2, 0xe0, 0x0 ;  /* 0x000000000000781c */ /* 0x000fe40000703c20 */
[----:B------:R-:W-:Y:S02]  /*1950*/  LOP3.LUT P1, RZ, R0, 0x7fffff, RZ, 0xc0, !PT ;  /* 0x007fffff00ff7812 */ /* 0x000fe4000782c0ff */
[----:B------:R-:W-:-:S05]  /*1960*/  SEL R12, RZ, 0x1, !P0 ;  /* 0x00000001ff0c7807 */ /* 0x000fca0004000000 */
[----:B------:R-:W-:-:S05]  /*1970*/  IMAD.MOV R12, RZ, RZ, -R12 ;  /* 0x000000ffff0c7224 */ /* 0x000fca00078e0a0c */
[----:B------:R-:W-:Y:S02]  /*1980*/  ISETP.GE.AND P0, PT, R12, RZ, PT ;  /* 0x000000ff0c00720c */ /* 0x000fe40003f06270 */
[----:B------:R-:W-:-:S04]  /*1990*/  IADD3 R12, PT, PT, R3, -0xfc, RZ ;  /* 0xffffff04030c7810 */ /* 0x000fc80007ffe0ff */
[----:B------:R-:W-:-:S07]  /*19a0*/  SHF.R.U32.HI R13, RZ, R12, R13 ;  /* 0x0000000cff0d7219 */ /* 0x000fce000001160d */
[----:B------:R-:W-:-:S04]  /*19b0*/  @!P0 IADD3 R13, PT, PT, R13, 0x1, RZ ;  /* 0x000000010d0d8810 */ /* 0x000fc80007ffe0ff */
[----:B------:R-:W-:-:S04]  /*19c0*/  @!P1 SHF.L.U32 R13, R13, 0x1, RZ ;  /* 0x000000010d0d9819 */ /* 0x000fc800000006ff */
[----:B------:R-:W-:Y:S01]  /*19d0*/  LOP3.LUT R12, R13, 0x80000000, R0, 0xf8, !PT ;  /* 0x800000000d0c7812 */ /* 0x000fe200078ef800 */
[----:B------:R-:W-:Y:S06]  /*19e0*/  BRA `(.L_x_192) ;  /* 0x0000000000047947 */ /* 0x000fec0003800000 */
.L_x_193:
[----:B------:R0:W1:Y:S02]  /*19f0*/  MUFU.RCP R12, R0 ;  /* 0x00000000000c7308 */ /* 0x0000640000001000 */
.L_x_192:
[----:B------:R-:W-:Y:S05]  /*1a00*/  BSYNC.RECONVERGENT B1 ;  /* 0x0000000000017941 */ /* 0x000fea0003800200 */
.L_x_190:
[----:B------:R-:W-:Y:S02]  /*1a10*/  HFMA2 R13, -RZ, RZ, 0, 0 ;  /* 0x00000000ff0d7431 */ /* 0x000fe400000001ff */
[----:B-1----:R-:W-:Y:S01]  /*1a20*/  IMAD.MOV.U32 R3, RZ, RZ, R12 ;  /* 0x000000ffff037224 */ /* 0x002fe200078e000c */
[----:B------:R-:W-:-:S04]  /*1a30*/  MOV R12, R4 ;  /* 0x00000004000c7202 */ /* 0x000fc80000000f00 */
[----:B0-----:R-:W-:Y:S05]  /*1a40*/  RET.REL.NODEC R12 `(generate_rays) ;  /* 0xffffffe40c6c7950 */ /* 0x001fea0003c3ffff */
        .weak           $__internal_4_$__cuda_sm20_sqrt_rn_f32_slowpath
        .type           $__internal_4_$__cuda_sm20_sqrt_rn_f32_slowpath,@function
        .size           $__internal_4_$__cuda_sm20_sqrt_rn_f32_slowpath,($__internal_5_$__cuda_sm3x_div_rn_noftz_f32_slowpath - $__internal_4_$__cuda_sm20_sqrt_rn_f32_slowpath)
$__internal_4_$__cuda_sm20_sqrt_rn_f32_slowpath:
[----:B------:R-:W-:-:S13]  /*1a50*/  LOP3.LUT P0, RZ, R3, 0x7fffffff, RZ, 0xc0, !PT ;  /* 0x7fffffff03ff7812 */ /* 0x000fda000780c0ff */
[----:B------:R-:W-:Y:S01]  /*1a60*/  @!P0 MOV R33, R3 ;  /* 0x0000000300218202 */ /* 0x000fe20000000f00 */
[----:B------:R-:W-:Y:S06]  /*1a70*/  @!P0 BRA `(.L_x_194) ;  /* 0x0000000000408947 */ /* 0x000fec0003800000 */
[----:B------:R-:W-:-:S13]  /*1a80*/  FSETP.GEU.FTZ.AND P0, PT, R3, RZ, PT ;  /* 0x000000ff0300720b */ /* 0x000fda0003f1e000 */
[----:B------:R-:W-:Y:S01]  /*1a90*/  @!P0 IMAD.MOV.U32 R33, RZ, RZ, 0x7fffffff ;  /* 0x7fffffffff218424 */ /* 0x000fe200078e00ff */
[----:B------:R-:W-:Y:S06]  /*1aa0*/  @!P0 BRA `(.L_x_194) ;  /* 0x0000000000348947 */ /* 0x000fec0003800000 */
[----:B------:R-:W-:-:S13]  /*1ab0*/  FSETP.GTU.FTZ.AND P0, PT, |R3|, +INF , PT ;  /* 0x7f8000000300780b */ /* 0x000fda0003f1c200 */
[----:B------:R-:W-:Y:S01]  /*1ac0*/  @P0 FADD.FTZ R33, R3, 1 ;  /* 0x3f80000003210421 */ /* 0x000fe20000010000 */
[----:B------:R-:W-:Y:S06]  /*1ad0*/  @P0 BRA `(.L_x_194) ;  /* 0x0000000000280947 */ /* 0x000fec0003800000 */
[----:B------:R-:W-:-:S13]  /*1ae0*/  FSETP.NEU.FTZ.AND P0, PT, |R3|, +INF , PT ;  /* 0x7f8000000300780b */ /* 0x000fda0003f1d200 */
[----:B------:R-:W-:Y:S01]  /*1af0*/  @P0 FFMA R32, R3, 1.84467440737095516160e+19, RZ ;  /* 0x5f80000003200823 */ /* 0x000fe200000000ff */
[----:B------:R-:W-:-:S03]  /*1b00*/  @!P0 MOV R33, R3 ;  /* 0x0000000300218202 */ /* 0x000fc60000000f00 */
[----:B------:R-:W0:Y:S02]  /*1b10*/  @P0 MUFU.RSQ R29, R32 ;  /* 0x00000020001d0308 */ /* 0x000e240000001400 */
[----:B0-----:R-:W-:Y:S01]  /*1b20*/  @P0 FMUL.FTZ R31, R32, R29 ;  /* 0x0000001d201f0220 */ /* 0x001fe20000410000 */
[----:B------:R-:W-:-:S03]  /*1b30*/  @P0 FMUL.FTZ R29, R29, 0.5 ;  /* 0x3f0000001d1d0820 */ /* 0x000fc60000410000 */
[----:B------:R-:W-:-:S04]  /*1b40*/  @P0 FADD.FTZ R30, -R31, -RZ ;  /* 0x800000ff1f1e0221 */ /* 0x000fc80000010100 */
[----:B------:R-:W-:-:S04]  /*1b50*/  @P0 FFMA R30, R31, R30, R32 ;  /* 0x0000001e1f1e0223 */ /* 0x000fc80000000020 */
[----:B------:R-:W-:-:S04]  /*1b60*/  @P0 FFMA R29, R30, R29, R31 ;  /* 0x0000001d1e1d0223 */ /* 0x000fc8000000001f */
[----:B------:R-:W-:-:S07]  /*1b70*/  @P0 FMUL.FTZ R33, R29, 2.3283064365386962891e-10 ;  /* 0x2f8000001d210820 */ /* 0x000fce0000410000 */
.L_x_194:
[----:B------:R-:W-:Y:S01]  /*1b80*/  HFMA2 R31, -RZ, RZ, 0, 0 ;  /* 0x00000000ff1f7431 */ /* 0x000fe200000001ff */
[----:B------:R-:W-:-:S04]  /*1b90*/  MOV R30, R12 ;  /* 0x0000000c001e7202 */ /* 0x000fc80000000f00 */
[----:B------:R-:W-:Y:S05]  /*1ba0*/  RET.REL.NODEC R30 `(generate_rays) ;  /* 0xffffffe41e147950 */ /* 0x000fea0003c3ffff */
        .weak           $__internal_5_$__cuda_sm3x_div_rn_noftz_f32_slowpath
        .type           $__internal_5_$__cuda_sm3x_div_rn_noftz_f32_slowpath,@function
        .size           $__internal_5_$__cuda_sm3x_div_rn_noftz_f32_slowpath,(.L_x_221 - $__internal_5_$__cuda_sm3x_div_rn_noftz_f32_slowpath)
$__internal_5_$__cuda_sm3x_div_rn_noftz_f32_slowpath:
[----:B------:R-:W-:Y:S01]  /*1bb0*/  SHF.R.U32.HI R29, RZ, 0x17, R3 ;  /* 0x00000017ff1d7819 */ /* 0x000fe20000011603 */
[----:B------:R-:W-:Y:S01]  /*1bc0*/  BSSY.RECONVERGENT B0, `(.L_x_195) ;  /* 0x0000065000007945 */ /* 0x000fe20003800200 */
[----:B------:R-:W-:Y:S02]  /*1bd0*/  SHF.R.U32.HI R31, RZ, 0x17, R4 ;  /* 0x00000017ff1f7819 */ /* 0x000fe40000011604 */
[----:B------:R-:W-:Y:S02]  /*1be0*/  LOP3.LUT R29, R29, 0xff, RZ, 0xc0, !PT ;  /* 0x000000ff1d1d7812 */ /* 0x000fe400078ec0ff */
[----:B------:R-:W-:-:S03]  /*1bf0*/  LOP3.LUT R31, R31, 0xff, RZ, 0xc0, !PT ;  /* 0x000000ff1f1f7812 */ /* 0x000fc600078ec0ff */
[----:B------:R-:W-:Y:S01]  /*1c00*/  VIADD R30, R29, 0xffffffff ;  /* 0xffffffff1d1e7836 */ /* 0x000fe20000000000 */
[----:B------:R-:W-:-:S04]  /*1c10*/  IADD3 R32, PT, PT, R31, -0x1, RZ ;  /* 0xffffffff1f207810 */ /* 0x000fc80007ffe0ff */
[----:B------:R-:W-:-:S04]  /*1c20*/  ISETP.GT.U32.AND P0, PT, R30, 0xfd, PT ;  /* 0x000000fd1e00780c */ /* 0x000fc80003f04070 */
[----:B------:R-:W-:Y:S02]  /*1c30*/  ISETP.GT.U32.OR P0, PT, R32, 0xfd, P0 ;  /* 0x000000fd2000780c */ /* 0x000fe40000704470 */
[----:B------:R-:W-:-:S11]  /*1c40*/  MOV R32, R4 ;  /* 0x0000000400207202 */ /* 0x000fd60000000f00 */
[----:B------:R-:W-:Y:S01]  /*1c50*/  @!P0 MOV R30, RZ ;  /* 0x000000ff001e8202 */ /* 0x000fe20000000f00 */
        /* <DEDUP_REMOVED lines=17> */
[----:B------:R-:W-:-:S05]  /*1d70*/  VIADD R30, R31, 0xffffffff ;  /* 0xffffffff1f1e7836 */ /* 0x000fca0000000000 */
[----:B------:R-:W-:Y:S02]  /*1d80*/  ISETP.GE.AND P0, PT, R30, RZ, PT ;  /* 0x000000ff1e00720c */ /* 0x000fe40003f06270 */
[----:B------:R-:W-:-:S04]  /*1d90*/  IADD3 R30, PT, PT, R29, -0x1, RZ ;  /* 0xffffffff1d1e7810 */ /* 0x000fc80007ffe0ff */
[----:B------:R-:W-:-:S07]  /*1da0*/  ISETP.GE.AND P1, PT, R30, RZ, PT ;  /* 0x000000ff1e00720c */ /* 0x000fce0003f26270 */
[----:B------:R-:W-:Y:S01]  /*1db0*/  @P0 MOV R30, RZ ;  /* 0x000000ff001e0202 */ /* 0x000fe20000000f00 */
[----:B------:R-:W-:Y:S01]  /*1dc0*/  @!P0 FFMA R32, R4, 1.84467440737095516160e+19, RZ ;  /* 0x5f80000004208823 */ /* 0x000fe200000000ff */
[----:B------:R-:W-:-:S04]  /*1dd0*/  @!P0 MOV R30, 0xffffffc0 ;  /* 0xffffffc0001e8802 */ /* 0x000fc80000000f00 */
[----:B------:R-:W-:Y:S01]  /*1de0*/  @!P1 FFMA R3, R3, 1.84467440737095516160e+19, RZ ;  /* 0x5f80000003039823 */ /* 0x000fe200000000ff */
[----:B------:R-:W-:-:S07]  /*1df0*/  @!P1 VIADD R30, R30, 0x40 ;  /* 0x000000401e1e9836 */ /* 0x000fce0000000000 */
.L_x_196:
[----:B------:R-:W-:Y:S01]  /*1e00*/  LEA R4, R29, 0xc0800000, 0x17 ;  /* 0xc08000001d047811 */ /* 0x000fe200078eb8ff */
[----:B------:R-:W-:Y:S01]  /*1e10*/  BSSY.RECONVERGENT B1, `(.L_x_201) ;  /* 0x0000036000017945 */ /* 0x000fe20003800200 */
[----:B------:R-:W-:Y:S02]  /*1e20*/  IADD3 R31, PT, PT, R31, -0x7f, RZ ;  /* 0xffffff811f1f7810 */ /* 0x000fe40007ffe0ff */
[----:B------:R-:W-:-:S03]  /*1e30*/  IADD3 R35, PT, PT, -R4, R3, RZ ;  /* 0x0000000304237210 */ /* 0x000fc60007ffe1ff */
[----:B------:R-:W-:Y:S01]  /*1e40*/  IMAD R3, R31, -0x800000, R32 ;  /* 0xff8000001f037824 */ /* 0x000fe200078e0220 */
        /* <DEDUP_REMOVED lines=12> */
[----:B------:R-:W-:-:S05]  /*1f10*/  LOP3.LUT R29, R29, 0xff, RZ, 0xc0, !PT ;  /* 0x000000ff1d1d7812 */ /* 0x000fca00078ec0ff */
[----:B------:R-:W-:-:S05]  /*1f20*/  IMAD.IADD R29, R29, 0x1, R30 ;  /* 0x000000011d1d7824 */ /* 0x000fca00078e021e */
[----:B------:R-:W-:-:S04]  /*1f30*/  IADD3 R31, PT, PT, R29, -0x1, RZ ;  /* 0xffffffff1d1f7810 */ /* 0x000fc80007ffe0ff */
        /* <DEDUP_REMOVED lines=9> */
[CCC-:B------:R-:W-:Y:S01]  /*1fd0*/  FFMA.RZ R30, R34.reuse, R4.reuse, R33.reuse ;  /* 0x00000004221e7223 */ /* 0x1c0fe2000000c021 */
[CCC-:B------:R-:W-:Y:S01]  /*1fe0*/  FFMA.RP R31, R34.reuse, R4.reuse, R33.reuse ;  /* 0x00000004221f7223 */ /* 0x1c0fe20000008021 */
[----:B------:R-:W-:Y:S01]  /*1ff0*/  FFMA.RM R34, R34, R4, R33 ;  /* 0x0000000422227223 */ /* 0x000fe20000004021 */
[C---:B------:R-:W-:Y:S02]  /*2000*/  IADD3 R4, PT, PT, R29.reuse, 0x20, RZ ;  /* 0x000000201d047810 */ /* 0x040fe40007ffe0ff */
[----:B------:R-:W-:Y:S02]  /*2010*/  LOP3.LUT R30, R30, 0x7fffff, RZ, 0xc0, !PT ;  /* 0x007fffff1e1e7812 */ /* 0x000fe400078ec0ff */
[C---:B------:R-:W-:Y:S02]  /*2020*/  ISETP.NE.AND P2, PT, R29.reuse, RZ, PT ;  /* 0x000000ff1d00720c */ /* 0x040fe40003f45270 */
[----:B------:R-:W-:Y:S02]  /*2030*/  LOP3.LUT R33, R30, 0x800000, RZ, 0xfc, !PT ;  /* 0x008000001e217812 */ /* 0x000fe400078efcff */
[----:B------:R-:W-:-:S02]  /*2040*/  ISETP.NE.AND P1, PT, R29, RZ, PT ;  /* 0x000000ff1d00720c */ /* 0x000fc40003f25270 */
        /* <DEDUP_REMOVED lines=10> */
[----:B------:R-:W-:-:S05]  /*20f0*/  LOP3.LUT R4, R4, R33, RZ, 0xc0, !PT ;  /* 0x0000002104047212 */ /* 0x000fca00078ec0ff */
[----:B------:R-:W-:-:S05]  /*2100*/  IMAD.IADD R4, R29, 0x1, R4 ;  /* 0x000000011d047824 */ /* 0x000fca00078e0204 */
[----:B------:R-:W-:Y:S01]  /*2110*/  LOP3.LUT R3, R4, R3, RZ, 0xfc, !PT ;  /* 0x0000000304037212 */ /* 0x000fe200078efcff */
[----:B------:R-:W-:Y:S06]  /*2120*/  BRA `(.L_x_204) ;  /* 0x0000000000107947 */ /* 0x000fec0003800000 */
.L_x_203:
[----:B------:R-:W-:-:S04]  /*2130*/  LOP3.LUT R3, R3, 0x80000000, RZ, 0xc0, !PT ;  /* 0x8000000003037812 */ /* 0x000fc800078ec0ff */
[----:B------:R-:W-:Y:S01]  /*2140*/  LOP3.LUT R3, R3, 0x7f800000, RZ, 0xfc, !PT ;  /* 0x7f80000003037812 */ /* 0x000fe200078efcff */
[----:B------:R-:W-:Y:S06]  /*2150*/  BRA `(.L_x_204) ;  /* 0x0000000000047947 */ /* 0x000fec0003800000 */
.L_x_202:
[----:B------:R-:W-:-:S07]  /*2160*/  LEA R3, R30, R3, 0x17 ;  /* 0x000000031e037211 */ /* 0x000fce00078eb8ff */
.L_x_204:
[----:B------:R-:W-:Y:S05]  /*2170*/  BSYNC.RECONVERGENT B1 ;  /* 0x0000000000017941 */ /* 0x000fea0003800200 */
.L_x_201:
[----:B------:R-:W-:Y:S05]  /*2180*/  BRA `(.L_x_205) ;  /* 0x0000000000207947 */ /* 0x000fea0003800000 */
.L_x_200:
[----:B------:R-:W-:-:S04]  /*2190*/  LOP3.LUT R3, R3, 0x80000000, R32, 0x48, !PT ;  /* 0x8000000003037812 */ /* 0x000fc800078e4820 */
[----:B------:R-:W-:Y:S01]  /*21a0*/  LOP3.LUT R3, R3, 0x7f800000, RZ, 0xfc, !PT ;  /* 0x7f80000003037812 */ /* 0x000fe200078efcff */
[----:B------:R-:W-:Y:S06]  /*21b0*/  BRA `(.L_x_205) ;  /* 0x0000000000147947 */ /* 0x000fec0003800000 */
.L_x_199:
[----:B------:R-:W-:Y:S01]  /*21c0*/  LOP3.LUT R3, R3, 0x80000000, R32, 0x48, !PT ;  /* 0x8000000003037812 */ /* 0x000fe200078e4820 */
[----:B------:R-:W-:Y:S06]  /*21d0*/  BRA `(.L_x_205) ;  /* 0x00000000000c7947 */ /* 0x000fec0003800000 */
.L_x_198:
[----:B------:R-:W0:Y:S01]  /*21e0*/  MUFU.RSQ R3, -QNAN ;  /* 0xffc0000000037908 */ /* 0x000e220000001400 */
[----:B------:R-:W-:Y:S05]  /*21f0*/  BRA `(.L_x_205) ;  /* 0x0000000000047947 */ /* 0x000fea0003800000 */
.L_x_197:
[----:B------:R-:W-:-:S07]  /*2200*/  FADD.FTZ R3, R4, R3 ;  /* 0x0000000304037221 */ /* 0x000fce0000010000 */
.L_x_205:
[----:B------:R-:W-:Y:S05]  /*2210*/  BSYNC.RECONVERGENT B0 ;  /* 0x0000000000007941 */ /* 0x000fea0003800200 */
.L_x_195:
[----:B------:R-:W-:Y:S01]  /*2220*/  HFMA2 R31, -RZ, RZ, 0, 0 ;  /* 0x00000000ff1f7431 */ /* 0x000fe200000001ff */
[----:B------:R-:W-:-:S04]  /*2230*/  MOV R30, R12 ;  /* 0x0000000c001e7202 */ /* 0x000fc80000000f00 */
[----:B0-----:R-:W-:Y:S05]  /*2240*/  RET.REL.NODEC R30 `(generate_rays) ;  /* 0xffffffdc1e6c7950 */ /* 0x001fea0003c3ffff */
.L_x_206:
        /* <DEDUP_REMOVED lines=11> */
.L_x_221:


//--------------------- .text.init_random_states  --------------------------
	.section	.text.init_random_states,"ax",@progbits
	.align	128
        .global         init_random_states
        .type           init_random_states,@function
        .size           init_random_states,(.L_x_229 - init_random_states)
        .other          init_random_states,@"STO_CUDA_ENTRY STV_DEFAULT"
init_random_states:
.text.init_random_states:
        /* <DEDUP_REMOVED lines=14> */
[----:B------:R-:W0:Y:S01]  /*00e0*/  LDC R0, c[0x0][0x390] ;  /* 0x0000e400ff007b82 */ /* 0x000e220000000800 */
[----:B------:R-:W1:Y:S01]  /*00f0*/  LDCU.64 UR4, c[0x0][0x358] ;  /* 0x00006b00ff0477ac */ /* 0x000e620008000a00 */
[----:B------:R-:W-:Y:S01]  /*0100*/  IMAD.MOV.U32 R5, RZ, RZ, -0x75bd8fc ;  /* 0xf8a42704ff057424 */ /* 0x000fe200078e00ff */
[----:B------:R-:W-:Y:S01]  /*0110*/  ISETP.NE.AND P0, PT, R13, RZ, PT ;  /* 0x000000ff0d00720c */ /* 0x000fe20003f05270 */
[----:B------:R-:W-:Y:S01]  /*0120*/  IMAD.MOV.U32 R8, RZ, RZ, -0x23270784 ;  /* 0xdcd8f87cff087424 */ /* 0x000fe200078e00ff */
[----:B------:R-:W-:Y:S03]  /*0130*/  BSSY.RECONVERGENT B0, `(.L_x_207) ;  /* 0x00000dd000007945 */ /* 0x000fe60003800200 */
[----:B------:R-:W2:Y:S01]  /*0140*/  LDC.64 R6, c[0x0][0x380] ;  /* 0x0000e000ff067b82 */ /* 0x000ea20000000a00 */
[----:B0-----:R-:W-:-:S05]  /*0150*/  LOP3.LUT R0, R0, 0xaad26b49, RZ, 0x3c, !PT ;  /* 0xaad26b4900007812 */ /* 0x001fca00078e3cff */
[----:B------:R-:W-:Y:S02]  /*0160*/  IMAD R0, R0, 0x4182bed5, RZ ;  /* 0x4182bed500007824 */ /* 0x000fe400078e02ff */
[----:B--2---:R-:W-:-:S03]  /*0170*/  IMAD.WIDE R6, R13, 0x30, R6 ;  /* 0x000000300d067825 */ /* 0x004fc600078e0206 */
[C---:B------:R-:W-:Y:S01]  /*0180*/  LOP3.LUT R4, R0.reuse, 0x159a55e5, RZ, 0x3c, !PT ;  /* 0x159a55e500047812 */ /* 0x040fe200078e3cff */
[C---:B------:R-:W-:Y:S02]  /*0190*/  VIADD R2, R0.reuse, 0xd9f6dc18 ;  /* 0xd9f6dc1800027836 */ /* 0x040fe40000000000 */
[C---:B------:R-:W-:Y:S02]  /*01a0*/  VIADD R3, R0.reuse, 0x75bcd15 ;  /* 0x075bcd1500037836 */ /* 0x040fe40000000000 */
[----:B-1----:R0:W-:Y:S01]  /*01b0*/  STG.E.64 desc[UR4][R6.64+0x8], R4 ;  /* 0x0000080406007986 */ /* 0x0021e2000c101b04 */
[----:B------:R-:W-:-:S03]  /*01c0*/  VIADD R9, R0, 0x583f19 ;  /* 0x00583f1900097836 */ /* 0x000fc60000000000 */
[----:B------:R0:W-:Y:S04]  /*01d0*/  STG.E.64 desc[UR4][R6.64], R2 ;  /* 0x0000000206007986 */ /* 0x0001e8000c101b04 */
[----:B------:R0:W-:Y:S01]  /*01e0*/  STG.E.64 desc[UR4][R6.64+0x10], R8 ;  /* 0x0000100806007986 */ /* 0x0001e2000c101b04 */
[----:B------:R-:W-:Y:S05]  /*01f0*/  @!P0 BRA `(.L_x_208) ;  /* 0x0000000c00408947 */ /* 0x000fea0003800000 */
[----:B------:R-:W-:Y:S01]  /*0200*/  SHF.R.S32.HI R0, RZ, 0x1f, R13 ;  /* 0x0000001fff007819 */ /* 0x000fe2000001140d */
[----:B------:R-:W-:-:S07]  /*0210*/  IMAD.MOV.U32 R12, RZ, RZ, RZ ;  /* 0x000000ffff0c7224 */ /* 0x000fce00078e00ff */
.L_x_214:
[----:B0-----:R-:W-:Y:S01]  /*0220*/  LOP3.LUT R2, R13, 0x3, RZ, 0xc0, !PT ;  /* 0x000000030d027812 */ /* 0x001fe200078ec0ff */
[----:B------:R-:W-:Y:S03]  /*0230*/  BSSY.RECONVERGENT B1, `(.L_x_209) ;  /* 0x00000c6000017945 */ /* 0x000fe60003800200 */
[----:B------:R-:W-:-:S04]  /*0240*/  ISETP.NE.U32.AND P0, PT, R2, RZ, PT ;  /* 0x000000ff0200720c */ /* 0x000fc80003f05070 */
[----:B------:R-:W-:-:S13]  /*0250*/  ISETP.NE.AND.EX P0, PT, RZ, RZ, PT, P0 ;  /* 0x000000ffff00720c */ /* 0x000fda0003f05300 */
[----:B------:R-:W-:Y:S05]  /*0260*/  @!P0 BRA `(.L_x_210) ;  /* 0x0000000c00088947 */ /* 0x000fea0003800000 */
[----:B------:R-:W0:Y:S01]  /*0270*/  LDC.64 R8, c[0x4][0x8] ;  /* 0x01000200ff087b82 */ /* 0x000e220000000a00 */
[----:B------:R-:W-:Y:S02]  /*0280*/  IMAD.MOV.U32 R14, RZ, RZ, RZ ;  /* 0x000000ffff0e7224 */ /* 0x000fe400078e00ff */
[----:B0-----:R-:W-:-:S07]  /*0290*/  IMAD.WIDE.U32 R8, R12, 0xc80, R8 ;  /* 0x00000c800c087825 */ /* 0x001fce00078e0008 */
.L_x_213:
[----:B0-----:R-:W-:Y:S01]  /*02a0*/  IMAD.MOV.U32 R15, RZ, RZ, RZ ;  /* 0x000000ffff0f7224 */ /* 0x001fe200078e00ff */
[----:B------:R-:W-:Y:S01]  /*02b0*/  CS2R R2, SRZ ;  /* 0x0000000000027805 */ /* 0x000fe2000001ff00 */
[----:B------:R-:W-:Y:S01]  /*02c0*/  IMAD.MOV.U32 R17, RZ, RZ, RZ ;  /* 0x000000ffff117224 */ /* 0x000fe200078e00ff */
[----:B------:R-:W-:-:S07]  /*02d0*/  CS2R R4, SRZ ;  /* 0x0000000000047805 */ /* 0x000fce000001ff00 */
.L_x_212:
[----:B------:R-:W-:-:S05]  /*02e0*/  IMAD.WIDE.U32 R10, R17, 0x4, R6 ;  /* 0x00000004110a7825 */ /* 0x000fca00078e0006 */
[----:B------:R0:W5:Y:S01]  /*02f0*/  LDG.E R16, desc[UR4][R10.64+0x4] ;  /* 0x000004040a107981 */ /* 0x000162000c1e1900 */
[----:B------:R-:W-:-:S07]  /*0300*/  IMAD.MOV.U32 R19, RZ, RZ, RZ ;  /* 0x000000ffff137224 */ /* 0x000fce00078e00ff */
.L_x_211:
[----:B-----5:R-:W-:Y:S01]  /*0310*/  SHF.R.U32.HI R24, RZ, R19, R16 ;  /* 0x00000013ff187219 */ /* 0x020fe20000011610 */
[----:B0-----:R-:W-:-:S03]  /*0320*/  IMAD.SHL.U32 R10, R17, 0x20, RZ ;  /* 0x00000020110a7824 */ /* 0x001fc600078e00ff */
[----:B------:R-:W-:Y:S01]  /*0330*/  LOP3.LUT R11, R24, 0x1, RZ, 0xc0, !PT ;  /* 0x00000001180b7812 */ /* 0x000fe200078ec0ff */
[----:B------:R-:W-:-:S03]  /*0340*/  IMAD.IADD R10, R10, 0x1, R19 ;  /* 0x000000010a0a7824 */ /* 0x000fc600078e0213 */
[----:B------:R-:W-:Y:S01]  /*0350*/  ISETP.NE.U32.AND P0, PT, R11, 0x1, PT ;  /* 0x000000010b00780c */ /* 0x000fe20003f05070 */
[----:B------:R-:W-:-:S03]  /*0360*/  IMAD R11, R10, 0x5, RZ ;  /* 0x000000050a0b7824 */ /* 0x000fc600078e02ff */
[----:B------:R-:W-:Y:S01]  /*0370*/  R2P PR, R24, 0x7e ;  /* 0x0000007e18007804 */ /* 0x000fe20000000000 */
[----:B------:R-:W-:-:S08]  /*0380*/  IMAD.WIDE.U32 R10, R11, 0x4, R8 ;  /* 0x000000040b0a7825 */ /* 0x000fd000078e0008 */
[----:B------:R-:W2:Y:S04]  /*0390*/  @!P0 LDG.E R18, desc[UR4][R10.64] ;  /* 0x000000040a128981 */ /* 0x000ea8000c1e1900 */
[----:B------:R-:W3:Y:S04]  /*03a0*/  @!P0 LDG.E R20, desc[UR4][R10.64+0x10] ;  /* 0x000010040a148981 */ /* 0x000ee8000c1e1900 */
[----:B------:R-:W4:Y:S04]  /*03b0*/  @P1 LDG.E R22, desc[UR4][R10.64+0x14] ;  /* 0x000014040a161981 */ /* 0x000f28000c1e1900 */
[----:B------:R-:W4:Y:S04]  /*03c0*/  @P2 LDG.E R26, desc[UR4][R10.64+0x28] ;  /* 0x000028040a1a2981 */ /* 0x000f28000c1e1900 */
[----:B------:R-:W4:Y:S04]  /*03d0*/  @!P0 LDG.E R21, desc[UR4][R10.64+0x4] ;  /* 0x000004040a158981 */ /* 0x000f28000c1e1900 */
[----:B------:R-:W4:Y:S04]  /*03e0*/  @!P0 LDG.E R23, desc[UR4][R10.64+0xc] ;  /* 0x00000c040a178981 */ /* 0x000f28000c1e1900 */
[----:B------:R-:W4:Y:S04]  /*03f0*/  @P1 LDG.E R25, desc[UR4][R10.64+0x18] ;  /* 0x000018040a191981 */ /* 0x000f28000c1e1900 */
[----:B------:R-:W4:Y:S04]  /*0400*/  @P3 LDG.E R28, desc[UR4][R10.64+0x3c] ;  /* 0x00003c040a1c3981 */ /* 0x000f28000c1e1900 */
[----:B------:R-:W4:Y:S01]  /*0410*/  @P6 LDG.E R27, desc[UR4][R10.64+0x7c] ;  /* 0x00007c040a1b6981 */ /* 0x000f22000c1e1900 */
[----:B--2---:R-:W-:-:S03]  /*0420*/  @!P0 LOP3.LUT R15, R15, R18, RZ, 0x3c, !PT ;  /* 0x000000120f0f8212 */ /* 0x004fc600078e3cff */
[----:B------:R-:W2:Y:S01]  /*0430*/  @!P0 LDG.E R18, desc[UR4][R10.64+0x8] ;  /* 0x000008040a128981 */ /* 0x000ea2000c1e1900 */
[----:B---3--:R-:W-:-:S03]  /*0440*/  @!P0 LOP3.LUT R3, R3, R20, RZ, 0x3c, !PT ;  /* 0x0000001403038212 */ /* 0x008fc600078e3cff */
[----:B------:R-:W3:Y:S01]  /*0450*/  @P1 LDG.E R20, desc[UR4][R10.64+0x24] ;  /* 0x000024040a141981 */ /* 0x000ee2000c1e1900 */
[----:B----4-:R-:W-:-:S03]  /*0460*/  @P1 LOP3.LUT R15, R15, R22, RZ, 0x3c, !PT ;  /* 0x000000160f0f1212 */ /* 0x010fc600078e3cff */
[----:B------:R-:W4:Y:S01]  /*0470*/  @P2 LDG.E R22, desc[UR4][R10.64+0x38] ;  /* 0x000038040a162981 */ /* 0x000f22000c1e1900 */
[----:B------:R-:W-:-:S03]  /*0480*/  @P2 LOP3.LUT R15, R15, R26, RZ, 0x3c, !PT ;  /* 0x0000001a0f0f2212 */ /* 0x000fc600078e3cff */
[----:B------:R-:W4:Y:S01]  /*0490*/  @P4 LDG.E R26, desc[UR4][R10.64+0x50] ;  /* 0x000050040a1a4981 */ /* 0x000f22000c1e1900 */
[----:B------:R-:W-:-:S03]  /*04a0*/  @!P0 LOP3.LUT R4, R4, R21, RZ, 0x3c, !PT ;  /* 0x0000001504048212 */ /* 0x000fc600078e3cff */
[----:B------:R-:W4:Y:S01]  /*04b0*/  @P1 LDG.E R21, desc[UR4][R10.64+0x20] ;  /* 0x000020040a151981 */ /* 0x000f22000c1e1900 */
[----:B------:R-:W-:-:S03]  /*04c0*/  @!P0 LOP3.LUT R2, R2, R23, RZ, 0x3c, !PT ;  /* 0x0000001702028212 */ /* 0x000fc600078e3cff */
[----:B------:R-:W4:Y:S01]  /*04d0*/  @P2 LDG.E R23, desc[UR4][R10.64+0x2c] ;  /* 0x00002c040a172981 */ /* 0x000f22000c1e1900 */
[----:B------:R-:W-:-:S03]  /*04e0*/  @P1 LOP3.LUT R4, R4, R25, RZ, 0x3c, !PT ;  /* 0x0000001904041212 */ /* 0x000fc600078e3cff */
[----:B------:R-:W4:Y:S01]  /*04f0*/  @P2 LDG.E R25, desc[UR4][R10.64+0x34] ;  /* 0x000034040a192981 */ /* 0x000f22000c1e1900 */
[----:B--2---:R-:W-:-:S03]  /*0500*/  @!P0 LOP3.LUT R5, R5, R18, RZ, 0x3c, !PT ;  /* 0x0000001205058212 */ /* 0x004fc600078e3cff */
[----:B------:R-:W2:Y:S01]  /*0510*/  @P1 LDG.E R18, desc[UR4][R10.64+0x1c] ;  /* 0x00001c040a121981 */ /* 0x000ea2000c1e1900 */
[----:B---3--:R-:W-:-:S03]  /*0520*/  @P1 LOP3.LUT R3, R3, R20, RZ, 0x3c, !PT ;  /* 0x0000001403031212 */ /* 0x008fc600078e3cff */
[----:B------:R-:W3:Y:S01]  /*0530*/  @P2 LDG.E R20, desc[UR4][R10.64+0x30] ;  /* 0x000030040a142981 */ /* 0x000ee2000c1e1900 */
[----:B----4-:R-:W-:-:S03]  /*0540*/  @P2 LOP3.LUT R3, R3, R22, RZ, 0x3c, !PT ;  /* 0x0000001603032212 */ /* 0x010fc600078e3cff */
[----:B------:R-:W4:Y:S01]  /*0550*/  @P3 LDG.E R22, desc[UR4][R10.64+0x4c] ;  /* 0x00004c040a163981 */ /* 0x000f22000c1e1900 */
[----:B------:R-:W-:-:S04]  /*0560*/  @P3 LOP3.LUT R15, R15, R28, RZ, 0x3c, !PT ;  /* 0x0000001c0f0f3212 */ /* 0x000fc800078e3cff */
[----:B------:R-:W-:Y:S02]  /*0570*/  @P4 LOP3.LUT R15, R15, R26, RZ, 0x3c, !PT ;  /* 0x0000001a0f0f4212 */ /* 0x000fe400078e3cff */
[----:B------:R-:W-:Y:S01]  /*0580*/  @P1 LOP3.LUT R2, R2, R21, RZ, 0x3c, !PT ;  /* 0x0000001502021212 */ /* 0x000fe200078e3cff */
[----:B------:R-:W4:Y:S04]  /*0590*/  @P5 LDG.E R26, desc[UR4][R10.64+0x64] ;  /* 0x000064040a1a5981 */ /* 0x000f28000c1e1900 */
[----:B------:R-:W4:Y:S01]  /*05a0*/  @P3 LDG.E R21, desc[UR4][R10.64+0x40] ;  /* 0x000040040a153981 */ /* 0x000f22000c1e1900 */
[----:B------:R-:W-:Y:S02]  /*05b0*/  @P2 LOP3.LUT R4, R4, R23, RZ, 0x3c, !PT ;  /* 0x0000001704042212 */ /* 0x000fe400078e3cff */
[----:B------:R-:W-:Y:S01]  /*05c0*/  @P2 LOP3.LUT R2, R2, R25, RZ, 0x3c, !PT ;  /* 0x0000001902022212 */ /* 0x000fe200078e3cff */
[----:B------:R-:W4:Y:S04]  /*05d0*/  @P3 LDG.E R23, desc[UR4][R10.64+0x48] ;  /* 0x000048040a173981 */ /* 0x000f28000c1e1900 */
[----:B------:R-:W4:Y:S01]  /*05e0*/  @P4 LDG.E R25, desc[UR4][R10.64+0x54] ;  /* 0x000054040a194981 */ /* 0x000f22000c1e1900 */
[----:B--2---:R-:W-:-:S03]  /*05f0*/  @P1 LOP3.LUT R5, R5, R18, RZ, 0x3c, !PT ;  /* 0x0000001205051212 */ /* 0x004fc600078e3cff */
[----:B------:R-:W2:Y:S01]  /*0600*/  @P3 LDG.E R18, desc[UR4][R10.64+0x44] ;  /* 0x000044040a123981 */ /* 0x000ea2000c1e1900 */
[----:B---3--:R-:W-:-:S03]  /*0610*/  @P2 LOP3.LUT R5, R5, R20, RZ, 0x3c, !PT ;  /* 0x0000001405052212 */ /* 0x008fc600078e3cff */
[----:B------:R-:W3:Y:S01]  /*0620*/  @P4 LDG.E R20, desc[UR4][R10.64+0x58] ;  /* 0x000058040a144981 */ /* 0x000ee2000c1e1900 */
[----:B----4-:R-:W-:-:S03]  /*0630*/  @P3 LOP3.LUT R3, R3, R22, RZ, 0x3c, !PT ;  /* 0x0000001603033212 */ /* 0x010fc600078e3cff */
[----:B------:R-:W4:Y:S01]  /*0640*/  @P4 LDG.E R22, desc[UR4][R10.64+0x60] ;  /* 0x000060040a164981 */ /* 0x000f22000c1e1900 */
[----:B------:R-:W-:Y:S02]  /*0650*/  LOP3.LUT P0, RZ, R24, 0x80, RZ, 0xc0, !PT ;  /* 0x0000008018ff7812 */ /* 0x000fe4000780c0ff */
[----:B------:R-:W-:Y:S02]  /*0660*/  @P5 LOP3.LUT R15, R15, R26, RZ, 0x3c, !PT ;  /* 0x0000001a0f0f5212 */ /* 0x000fe400078e3cff */
[----:B------:R-:W4:Y:S01]  /*0670*/  @P6 LDG.E R26, desc[UR4][R10.64+0x78] ;  /* 0x000078040a1a6981 */ /* 0x000f22000c1e1900 */
[----:B------:R-:W-:-:S03]  /*0680*/  @P3 LOP3.LUT R4, R4, R21, RZ, 0x3c, !PT ;  /* 0x0000001504043212 */ /* 0x000fc600078e3cff */
[----:B------:R-:W4:Y:S01]  /*0690*/  @P4 LDG.E R21, desc[UR4][R10.64+0x5c] ;  /* 0x00005c040a154981 */ /* 0x000f22000c1e1900 */
[----:B------:R-:W-:-:S03]  /*06a0*/  @P3 LOP3.LUT R2, R2, R23, RZ, 0x3c, !PT ;  /* 0x0000001702023212 */ /* 0x000fc600078e3cff */
[----:B------:R-:W4:Y:S01]  /*06b0*/  @P5 LDG.E R23, desc[UR4][R10.64+0x68] ;  /* 0x000068040a175981 */ /* 0x000f22000c1e1900 */
[----:B------:R-:W-:-:S03]  /*06c0*/  @P4 LOP3.LUT R4, R4, R25, RZ, 0x3c, !PT ;  /* 0x0000001904044212 */ /* 0x000fc600078e3cff */
[----:B------:R-:W4:Y:S01]  /*06d0*/  @P5 LDG.E R25, desc[UR4][R10.64+0x70] ;  /* 0x000070040a195981 */ /* 0x000f22000c1e1900 */
[----:B--2---:R-:W-:-:S03]  /*06e0*/  @P3 LOP3.LUT R5, R5, R18, RZ, 0x3c, !PT ;  /* 0x0000001205053212 */ /* 0x004fc600078e3cff */
[----:B------:R-:W2:Y:S01]  /*06f0*/  @P5 LDG.E R18, desc[UR4][R10.64+0x6c] ;  /* 0x00006c040a125981 */ /* 0x000ea2000c1e1900 */
[----:B---3--:R-:W-:-:S03]  /*0700*/  @P4 LOP3.LUT R5, R5, R20, RZ, 0x3c, !PT ;  /* 0x0000001405054212 */ /* 0x008fc600078e3cff */
[----:B------:R-:W3:Y:S01]  /*0710*/  @P5 LDG.E R20, desc[UR4][R10.64+0x74] ;  /* 0x000074040a145981 */ /* 0x000ee2000c1e1900 */
[----:B----4-:R-:W-:-:S03]  /*0720*/  @P4 LOP3.LUT R3, R3, R22, RZ, 0x3c, !PT ;  /* 0x0000001603034212 */ /* 0x010fc600078e3cff */
[----:B------:R-:W4:Y:S01]  /*0730*/  @P0 LDG.E R22, desc[UR4][R10.64+0x8c] ;  /* 0x00008c040a160981 */ /* 0x000f22000c1e1900 */
[----:B------:R-:W-:-:S03]  /*0740*/  @P6 LOP3.LUT R15, R15, R26, RZ, 0x3c, !PT ;  /* 0x0000001a0f0f6212 */ /* 0x000fc600078e3cff */
        /* <DEDUP_REMOVED lines=13> */
[----:B------:R-:W-:Y:S02]  /*0820*/  @P6 LOP3.LUT R4, R4, R27, RZ, 0x3c, !PT ;  /* 0x0000001b04046212 */ /* 0x000fe400078e3cff */
[----:B------:R-:W-:Y:S02]  /*0830*/  @P6 LOP3.LUT R2, R2, R21, RZ, 0x3c, !PT ;  /* 0x0000001502026212 */ /* 0x000fe400078e3cff */
[----:B------:R-:W-:Y:S02]  /*0840*/  @P0 LOP3.LUT R4, R4, R23, RZ, 0x3c, !PT ;  /* 0x0000001704040212 */ /* 0x000fe400078e3cff */
[----:B------:R-:W-:Y:S02]  /*0850*/  @P0 LOP3.LUT R2, R2, R25, RZ, 0x3c, !PT ;  /* 0x0000001902020212 */ /* 0x000fe400078e3cff */
[----:B--2---:R-:W-:Y:S02]  /*0860*/  @P6 LOP3.LUT R5, R5, R18, RZ, 0x3c, !PT ;  /* 0x0000001205056212 */ /* 0x004fe400078e3cff */
[----:B---3--:R-:W-:-:S02]  /*0870*/  @P6 LOP3.LUT R3, R3, R20, RZ, 0x3c, !PT ;  /* 0x0000001403036212 */ /* 0x008fc400078e3cff */
[----:B----4-:R-:W-:Y:S02]  /*0880*/  @P0 LOP3.LUT R5, R5, R22, RZ, 0x3c, !PT ;  /* 0x0000001605050212 */ /* 0x010fe400078e3cff */
[----:B------:R-:W-:Y:S02]  /*0890*/  @P0 LOP3.LUT R3, R3, R26, RZ, 0x3c, !PT ;  /* 0x0000001a03030212 */ /* 0x000fe400078e3cff */
[----:B------:R-:W-:-:S13]  /*08a0*/  R2P PR, R24.B1, 0x7f ;  /* 0x0000007f18007804 */ /* 0x000fda0000001000 */
[----:B------:R-:W2:Y:S04]  /*08b0*/  @P0 LDG.E R18, desc[UR4][R10.64+0xa0] ;  /* 0x0000a0040a120981 */ /* 0x000ea8000c1e1900 */
[----:B------:R-:W3:Y:S04]  /*08c0*/  @P1 LDG.E R22, desc[UR4][R10.64+0xb4] ;  /* 0x0000b4040a161981 */ /* 0x000ee8000c1e1900 */
[----:B------:R-:W4:Y:S04]  /*08d0*/  @P2 LDG.E R26, desc[UR4][R10.64+0xc8] ;  /* 0x0000c8040a1a2981 */ /* 0x000f28000c1e1900 */
[----:B------:R-:W4:Y:S04]  /*08e0*/  @P3 LDG.E R28, desc[UR4][R10.64+0xdc] ;  /* 0x0000dc040a1c3981 */ /* 0x000f28000c1e1900 */
[----:B------:R-:W4:Y:S04]  /*08f0*/  @P0 LDG.E R23, desc[UR4][R10.64+0xa4] ;  /* 0x0000a4040a170981 */ /* 0x000f28000c1e1900 */
[----:B------:R-:W4:Y:S04]  /*0900*/  @P0 LDG.E R20, desc[UR4][R10.64+0xa8] ;  /* 0x0000a8040a140981 */ /* 0x000f28000c1e1900 */
[----:B------:R-:W4:Y:S04]  /*0910*/  @P4 LDG.E R25, desc[UR4][R10.64+0xf0] ;  /* 0x0000f0040a194981 */ /* 0x000f28000c1e1900 */
        /* <DEDUP_REMOVED lines=21> */
[----:B------:R-:W-:Y:S02]  /*0a70*/  LOP3.LUT P0, RZ, R24, 0x8000, RZ, 0xc0, !PT ;  /* 0x0000800018ff7812 */ /* 0x000fe4000780c0ff */
[----:B----4-:R-:W-:Y:S01]  /*0a80*/  @P5 LOP3.LUT R15, R15, R26, RZ, 0x3c, !PT ;  /* 0x0000001a0f0f5212 */ /* 0x010fe200078e3cff */
[----:B------:R-:W4:Y:S04]  /*0a90*/  @P3 LDG.E R24, desc[UR4][R10.64+0xe4] ;  /* 0x0000e4040a183981 */ /* 0x000f28000c1e1900 */
[----:B------:R-:W2:Y:S01]  /*0aa0*/  @P6 LDG.E R26, desc[UR4][R10.64+0x118] ;  /* 0x000118040a1a6981 */ /* 0x000ea2000c1e1900 */
        /* <DEDUP_REMOVED lines=8> */
[----:B---3--:R-:W-:-:S03]  /*0b30*/  @P2 LOP3.LUT R3, R3, R22, RZ, 0x3c, !PT ;  /* 0x0000001603032212 */ /* 0x008fc600078e3cff */
[----:B------:R-:W3:Y:S01]  /*0b40*/  @P4 LDG.E R22, desc[UR4][R10.64+0x100] ;  /* 0x000100040a164981 */ /* 0x000ee2000c1e1900 */
[----:B--2---:R-:W-:-:S03]  /*0b50*/  @P6 LOP3.LUT R15, R15, R26, RZ, 0x3c, !PT ;  /* 0x0000001a0f0f6212 */ /* 0x004fc600078e3cff */
[----:B------:R-:W2:Y:S01]  /*0b60*/  @P0 LDG.E R26, desc[UR4][R10.64+0x12c] ;  /* 0x00012c040a1a0981 */ /* 0x000ea2000c1e1900 */
[----:B----4-:R-:W-:-:S03]  /*0b70*/  @P2 LOP3.LUT R2, R2, R23, RZ, 0x3c, !PT ;  /* 0x0000001702022212 */ /* 0x010fc600078e3cff */
[----:B------:R-:W4:Y:S01]  /*0b80*/  @P4 LDG.E R23, desc[UR4][R10.64+0xfc] ;  /* 0x0000fc040a174981 */ /* 0x000f22000c1e1900 */
[----:B------:R-:W-:-:S03]  /*0b90*/  @P2 LOP3.LUT R5, R5, R20, RZ, 0x3c, !PT ;  /* 0x0000001405052212 */ /* 0x000fc600078e3cff */
[----:B------:R-:W4:Y:S01]  /*0ba0*/  @P4 LDG.E R20, desc[UR4][R10.64+0xf8] ;  /* 0x0000f8040a144981 */ /* 0x000f22000c1e1900 */
[----:B------:R-:W-:Y:S02]  /*0bb0*/  @P3 LOP3.LUT R2, R2, R27, RZ, 0x3c, !PT ;  /* 0x0000001b02023212 */ /* 0x000fe400078e3cff */
[----:B------:R-:W-:Y:S01]  /*0bc0*/  @P3 LOP3.LUT R4, R4, R25, RZ, 0x3c, !PT ;  /* 0x0000001904043212 */ /* 0x000fe200078e3cff */
[----:B------:R-:W4:Y:S01]  /*0bd0*/  @P5 LDG.E R27, desc[UR4][R10.64+0x110] ;  /* 0x000110040a1b5981 */ /* 0x000f22000c1e1900 */
[----:B------:R-:W-:-:S03]  /*0be0*/  @P3 LOP3.LUT R5, R5, R24, RZ, 0x3c, !PT ;  /* 0x0000001805053212 */ /* 0x000fc600078e3cff */
[----:B------:R-:W4:Y:S04]  /*0bf0*/  @P5 LDG.E R25, desc[UR4][R10.64+0x108] ;  /* 0x000108040a195981 */ /* 0x000f28000c1e1900 */
        /* <DEDUP_REMOVED lines=19> */
[----:B------:R-:W-:-:S05]  /*0d30*/  VIADD R19, R19, 0x10 ;  /* 0x0000001013137836 */ /* 0x000fca0000000000 */
[----:B------:R-:W-:Y:S02]  /*0d40*/  ISETP.NE.AND P1, PT, R19, 0x20, PT ;  /* 0x000000201300780c */ /* 0x000fe40003f25270 */
[----:B------:R-:W-:Y:S02]  /*0d50*/  @P5 LOP3.LUT R3, R3, R18, RZ, 0x3c, !PT ;  /* 0x0000001203035212 */ /* 0x000fe400078e3cff */
[----:B------:R-:W-:Y:S02]  /*0d60*/  @P6 LOP3.LUT R4, R4, R21, RZ, 0x3c, !PT ;  /* 0x0000001504046212 */ /* 0x000fe400078e3cff */
[----:B---3--:R-:W-:-:S04]  /*0d70*/  @P6 LOP3.LUT R3, R3, R22, RZ, 0x3c, !PT ;  /* 0x0000001603036212 */ /* 0x008fc800078e3cff */
[----:B--2---:R-:W-:Y:S02]  /*0d80*/  @P0 LOP3.LUT R3, R3, R26, RZ, 0x3c, !PT ;  /* 0x0000001a03030212 */ /* 0x004fe400078e3cff */
[----:B----4-:R-:W-:Y:S02]  /*0d90*/  @P6 LOP3.LUT R2, R2, R23, RZ, 0x3c, !PT ;  /* 0x0000001702026212 */ /* 0x010fe400078e3cff */
[----:B------:R-:W-:Y:S02]  /*0da0*/  @P6 LOP3.LUT R5, R5, R20, RZ, 0x3c, !PT ;  /* 0x0000001405056212 */ /* 0x000fe400078e3cff */
[----:B------:R-:W-:Y:S02]  /*0db0*/  @P0 LOP3.LUT R2, R2, R27, RZ, 0x3c, !PT ;  /* 0x0000001b02020212 */ /* 0x000fe400078e3cff */
[----:B------:R-:W-:Y:S02]  /*0dc0*/  @P0 LOP3.LUT R4, R4, R25, RZ, 0x3c, !PT ;  /* 0x0000001904040212 */ /* 0x000fe400078e3cff */
[----:B------:R-:W-:Y:S01]  /*0dd0*/  @P0 LOP3.LUT R5, R5, R24, RZ, 0x3c, !PT ;  /* 0x0000001805050212 */ /* 0x000fe200078e3cff */
[----:B------:R-:W-:Y:S06]  /*0de0*/  @P1 BRA `(.L_x_211) ;  /* 0xfffffff400481947 */ /* 0x000fec000383ffff */
[----:B------:R-:W-:-:S05]  /*0df0*/  VIADD R17, R17, 0x1 ;  /* 0x0000000111117836 */ /* 0x000fca0000000000 */
[----:B------:R-:W-:-:S13]  /*0e00*/  ISETP.NE.AND P0, PT, R17, 0x5, PT ;  /* 0x000000051100780c */ /* 0x000fda0003f05270 */
[----:B------:R-:W-:Y:S05]  /*0e10*/  @P0 BRA `(.L_x_212) ;  /* 0xfffffff400300947 */ /* 0x000fea000383ffff */
[----:B------:R0:W-:Y:S01]  /*0e20*/  STG.E.64 desc[UR4][R6.64+0x8], R4 ;  /* 0x0000080406007986 */ /* 0x0001e2000c101b04 */
[----:B------:R-:W-:Y:S01]  /*0e30*/  VIADD R14, R14, 0x1 ;  /* 0x000000010e0e7836 */ /* 0x000fe20000000000 */
[----:B------:R-:W-:Y:S02]  /*0e40*/  LOP3.LUT R11, R13, 0x3, RZ, 0xc0, !PT ;  /* 0x000000030d0b7812 */ /* 0x000fe400078ec0ff */
[----:B------:R0:W-:Y:S02]  /*0e50*/  STG.E.64 desc[UR4][R6.64+0x10], R2 ;  /* 0x0000100206007986 */ /* 0x0001e4000c101b04 */
[----:B------:R-:W-:Y:S02]  /*0e60*/  ISETP.GE.U32.AND P0, PT, R14, R11, PT ;  /* 0x0000000b0e00720c */ /* 0x000fe40003f06070 */
[----:B------:R0:W-:Y:S11]  /*0e70*/  STG.E desc[UR4][R6.64+0x4], R15 ;  /* 0x0000040f06007986 */ /* 0x0001f6000c101904 */
[----:B------:R-:W-:Y:S05]  /*0e80*/  @!P0 BRA `(.L_x_213) ;  /* 0xfffffff400048947 */ /* 0x000fea000383ffff */
.L_x_210:
[----:B------:R-:W-:Y:S05]  /*0e90*/  BSYNC.RECONVERGENT B1 ;  /* 0x0000000000017941 */ /* 0x000fea0003800200 */
.L_x_209:
[C---:B------:R-:W-:Y:S01]  /*0ea0*/  ISETP.GT.U32.AND P0, PT, R13.reuse, 0x3, PT ;  /* 0x000000030d00780c */ /* 0x040fe20003f04070 */
[----:B------:R-:W-:Y:S01]  /*0eb0*/  VIADD R12, R12, 0x1 ;  /* 0x000000010c0c7836 */ /* 0x000fe20000000000 */
[--C-:B------:R-:W-:Y:S02]  /*0ec0*/  SHF.R.U64 R13, R13, 0x2, R0.reuse ;  /* 0x000000020d0d7819 */ /* 0x100fe40000001200 */
[----:B------:R-:W-:Y:S02]  /*0ed0*/  ISETP.GT.U32.AND.EX P0, PT, R0, RZ, PT, P0 ;  /* 0x000000ff0000720c */ /* 0x000fe40003f04100 */
[----:B------:R-:W-:-:S11]  /*0ee0*/  SHF.R.U32.HI R0, RZ, 0x2, R0 ;  /* 0x00000002ff007819 */ /* 0x000fd60000011600 */
[----:B------:R-:W-:Y:S05]  /*0ef0*/  @P0 BRA `(.L_x_214) ;  /* 0xfffffff000c80947 */ /* 0x000fea000383ffff */
.L_x_208:
[----:B------:R-:W-:Y:S05]  /*0f00*/  BSYNC.RECONVERGENT B0 ;  /* 0x0000000000007941 */ /* 0x000fea0003800200 */
.L_x_207:
[----:B------:R-:W-:Y:S04]  /*0f10*/  STG.E.64 desc[UR4][R6.64+0x18], RZ ;  /* 0x000018ff06007986 */ /* 0x000fe8000c101b04 */
[----:B------:R-:W-:Y:S04]  /*0f20*/  STG.E desc[UR4][R6.64+0x20], RZ ;  /* 0x000020ff06007986 */ /* 0x000fe8000c101904 */
[----:B------:R-:W-:Y:S01]  /*0f30*/  STG.E.64 desc[UR4][R6.64+0x28], RZ ;  /* 0x000028ff06007986 */ /* 0x000fe2000c101b04 */
[----:B------:R-:W-:Y:S05]  /*0f40*/  EXIT ;  /* 0x000000000000794d */ /* 0x000fea0003800000 */
.L_x_215:
        /* <DEDUP_REMOVED lines=11> */
.L_x_229:


//--------------------- .nv.global.init           --------------------------
	.section	.nv.global.init,"aw",@progbits
	.align	4
.nv.global.init:
	.type		mrg32k3aM1SubSeq,@object
	.size		mrg32k3aM1SubSeq,(mrg32k3aM2SubSeq - mrg32k3aM1SubSeq)
mrg32k3aM1SubSeq:
        /*0000*/ 	.byte	0x0b, 0xcc, 0xee, 0x04, 0x73, 0x29, 0x8b, 0x6f, 0xf6, 0x53, 0x03, 0xf6, 0x23, 0xf6, 0xea, 0xda
        /* <DEDUP_REMOVED lines=125> */
	.type		mrg32k3aM2SubSeq,@object
	.size		mrg32k3aM2SubSeq,(mrg32k3aM1 - mrg32k3aM2SubSeq)
mrg32k3aM2SubSeq:
        /* <DEDUP_REMOVED lines=126> */
	.type		mrg32k3aM1,@object
	.size		mrg32k3aM1,(mrg32k3aM1Seq - mrg32k3aM1)
mrg32k3aM1:
        /* <DEDUP_REMOVED lines=144> */
	.type		mrg32k3aM1Seq,@object
	.size		mrg32k3aM1Seq,(mrg32k3aM2 - mrg32k3aM1Seq)
mrg32k3aM1Seq:
        /* <DEDUP_REMOVED lines=144> */
	.type		mrg32k3aM2,@object
	.size		mrg32k3aM2,(mrg32k3aM2Seq - mrg32k3aM2)
mrg32k3aM2:
        /* <DEDUP_REMOVED lines=144> */
	.type		mrg32k3aM2Seq,@object
	.size		mrg32k3aM2Seq,(precalc_xorwow_matrix - mrg32k3aM2Seq)
mrg32k3aM2Seq:
        /* <DEDUP_REMOVED lines=144> */
	.type		precalc_xorwow_matrix,@object
	.size		precalc_xorwow_matrix,(precalc_xorwow_offset_matrix - precalc_xorwow_matrix)
precalc_xorwow_matrix:
        /* <DEDUP_REMOVED lines=6400> */
	.type		precalc_xorwow_offset_matrix,@object
	.size		precalc_xorwow_offset_matrix,($str - precalc_xorwow_offset_matrix)
precalc_xorwow_offset_matrix:
        /* <DEDUP_REMOVED lines=6400> */
	.type		$str,@object
	.size		$str,($str$2 - $str)
$str:
        /*353c0*/ 	.byte	0x4d, 0x65, 0x73, 0x73, 0x61, 0x67, 0x65, 0x20, 0x66, 0x72, 0x6f, 0x6d, 0x20, 0x68, 0x6f, 0x73
        /*353d0*/ 	.byte	0x74, 0x3a, 0x20, 0x25, 0x73, 0x0a, 0x00
	.type		$str$2,@object
	.size		$str$2,($str$1 - $str$2)
$str$2:
        /*353d7*/ 	.byte	0x5b, 0x43, 0x55, 0x44, 0x41, 0x5d, 0x20, 0x73, 0x69, 0x7a, 0x65, 0x6f, 0x66, 0x28, 0x63, 0x75
        /*353e7*/ 	.byte	0x72, 0x61, 0x6e, 0x64, 0x53, 0x74, 0x61, 0x74, 0x65, 0x58, 0x4f, 0x52, 0x57, 0x4f, 0x57, 0x5f
        /*353f7*/ 	.byte	0x74, 0x29, 0x20, 0x3d, 0x20, 0x25, 0x6c, 0x75, 0x0a, 0x00
	.type		$str$1,@object
	.size		$str$1,(.L_10 - $str$1)
$str$1:
        /*35401*/ 	.byte	0x67, 0x65, 0x6e, 0x65, 0x72, 0x61, 0x74, 0x65, 0x5f, 0x72, 0x61, 0x79, 0x73, 0x5f, 0x74, 0x65
        /*35411*/ 	.byte	0x73, 0x74, 0x3a, 0x20, 0x6c, 0x61, 0x75, 0x6e, 0x63, 0x68, 0x65, 0x64, 0x20, 0x6f, 0x6e, 0x20
        /*35421*/ 	.byte	0x28, 0x25, 0x64, 0x20, 0x78, 0x20, 0x25, 0x64, 0x29, 0x0a, 0x00
.L_10:


//--------------------- .nv.shared.reserved.0     --------------------------
	.section	.nv.shared.reserved.0,"aw",@nobits
	.weak		__nv_reservedSMEM_offset_0_alias
	.size		__nv_reservedSMEM_offset_0_alias, 0, 64
	.other		__nv_reservedSMEM_offset_0_alias,@"STO_CUDA_RESERVED_SHARED STV_DEFAULT"
__nv_reservedSMEM_offset_0_alias:
	.zero		0
	.zero		64


//--------------------- .nv.constant0.print_curand_state_size --------------------------
	.section	.nv.constant0.print_curand_state_size,"a",@progbits
	.sectionflags	@""
	.align	4
.nv.constant0.print_curand_state_size:
	.zero		896


//--------------------- .nv.constant0.generate_rays_test --------------------------
	.section	.nv.constant0.generate_rays_test,"a",@progbits
	.sectionflags	@""
	.align	4
.nv.constant0.generate_rays_test:
	.zero		904


//--------------------- .nv.constant0.draw_circle --------------------------
	.section	.nv.constant0.draw_circle,"a",@progbits
	.sectionflags	@""
	.align	4
.nv.constant0.draw_circle:
	.zero		920


//--------------------- .nv.constant0.generate_image --------------------------
	.section	.nv.constant0.generate_image,"a",@progbits
	.sectionflags	@""
	.align	4
.nv.constant0.generate_image:
	.zero		912


//--------------------- .nv.constant0.print_str   --------------------------
	.section	.nv.constant0.print_str,"a",@progbits
	.sectionflags	@""
	.align	4
.nv.constant0.print_str:
	.zero		904


//--------------------- .nv.constant0.raymarch    --------------------------
	.section	.nv.constant0.raymarch,"a",@progbits
	.sectionflags	@""
	.align	4
.nv.constant0.raymarch:
	.zero		944


//--------------------- .nv.constant0.generate_rays --------------------------
	.section	.nv.constant0.generate_rays,"a",@progbits
	.sectionflags	@""
	.align	4
.nv.constant0.generate_rays:
	.zero		936


//--------------------- .nv.constant0.init_random_states --------------------------
	.section	.nv.constant0.init_random_states,"a",@progbits
	.sectionflags	@""
	.align	4
.nv.constant0.init_random_states:
	.zero		916


//--------------------- SYMBOLS --------------------------

	.type		.nv.reservedSmem.offset0,@object
	.size		.nv.reservedSmem.offset0,0x4
	.type		vprintf,@function
